//
// Generated by NVIDIA NVVM Compiler
//
// Compiler Build ID: CL-36424714
// Cuda compilation tools, release 13.0, V13.0.88
// Based on NVVM 20.0.0
//

.version 9.0
.target sm_100
.address_size 64

	// .globl	_Z10calculateKPfS_S_S_fffffi
.func  (.param .align 16 .b8 func_retval0[16]) __internal_trig_reduction_slowpathd
(
	.param .b64 __internal_trig_reduction_slowpathd_param_0
)
;
.global .align 4 .b8 __cudart_i2opi_f[24] = {65, 144, 67, 60, 153, 149, 98, 219, 192, 221, 52, 245, 209, 87, 39, 252, 41, 21, 68, 78, 110, 131, 249, 162};
.global .align 8 .b8 __cudart_i2opi_d[144] = {8, 93, 141, 31, 177, 95, 251, 107, 234, 146, 82, 138, 247, 57, 7, 61, 123, 241, 229, 235, 199, 186, 39, 117, 45, 234, 95, 158, 102, 63, 70, 79, 183, 9, 203, 39, 207, 126, 54, 109, 31, 109, 10, 90, 139, 17, 47, 239, 15, 152, 5, 222, 255, 151, 248, 31, 59, 40, 249, 189, 139, 95, 132, 156, 244, 57, 83, 131, 57, 214, 145, 57, 65, 126, 95, 180, 38, 112, 156, 233, 132, 68, 187, 46, 245, 53, 130, 232, 62, 167, 41, 177, 28, 235, 29, 254, 28, 146, 209, 9, 234, 46, 73, 6, 224, 210, 77, 66, 58, 110, 36, 183, 97, 197, 187, 222, 171, 99, 81, 254, 65, 144, 67, 60, 153, 149, 98, 219, 192, 221, 52, 245, 209, 87, 39, 252, 41, 21, 68, 78, 110, 131, 249, 162};
.global .align 16 .b8 __cudart_sin_cos_coeffs[128] = {70, 210, 176, 44, 241, 229, 90, 190, 146, 227, 172, 105, 227, 29, 199, 62, 161, 98, 219, 25, 160, 1, 42, 191, 24, 8, 17, 17, 17, 17, 129, 63, 84, 85, 85, 85, 85, 85, 197, 191, 0, 0, 0, 0, 0, 0, 0, 0, 0, 0, 0, 0, 0, 0, 0, 0, 100, 129, 253, 32, 131, 255, 168, 189, 40, 133, 239, 193, 167, 238, 33, 62, 217, 230, 6, 142, 79, 126, 146, 190, 233, 188, 221, 25, 160, 1, 250, 62, 71, 93, 193, 22, 108, 193, 86, 191, 81, 85, 85, 85, 85, 85, 165, 63, 0, 0, 0, 0, 0, 0, 224, 191, 0, 0, 0, 0, 0, 0, 240, 63};

.visible .entry _Z10calculateKPfS_S_S_fffffi(
	.param .u64 .ptr .align 1 _Z10calculateKPfS_S_S_fffffi_param_0,
	.param .u64 .ptr .align 1 _Z10calculateKPfS_S_S_fffffi_param_1,
	.param .u64 .ptr .align 1 _Z10calculateKPfS_S_S_fffffi_param_2,
	.param .u64 .ptr .align 1 _Z10calculateKPfS_S_S_fffffi_param_3,
	.param .f32 _Z10calculateKPfS_S_S_fffffi_param_4,
	.param .f32 _Z10calculateKPfS_S_S_fffffi_param_5,
	.param .f32 _Z10calculateKPfS_S_S_fffffi_param_6,
	.param .f32 _Z10calculateKPfS_S_S_fffffi_param_7,
	.param .f32 _Z10calculateKPfS_S_S_fffffi_param_8,
	.param .u32 _Z10calculateKPfS_S_S_fffffi_param_9
)
{
	.local .align 4 .b8 	__local_depot0[28];
	.reg .b64 	%SP;
	.reg .b64 	%SPL;
	.reg .pred 	%p<21>;
	.reg .b32 	%r<94>;
	.reg .b32 	%f<72>;
	.reg .b64 	%rd<59>;
	.reg .b64 	%fd<56>;

	mov.u64 	%SPL, __local_depot0;
	ld.param.u64 	%rd16, [_Z10calculateKPfS_S_S_fffffi_param_0];
	ld.param.u64 	%rd18, [_Z10calculateKPfS_S_S_fffffi_param_2];
	ld.param.u64 	%rd19, [_Z10calculateKPfS_S_S_fffffi_param_3];
	ld.param.f32 	%f15, [_Z10calculateKPfS_S_S_fffffi_param_4];
	ld.param.f32 	%f16, [_Z10calculateKPfS_S_S_fffffi_param_5];
	ld.param.f32 	%f17, [_Z10calculateKPfS_S_S_fffffi_param_6];
	ld.param.f32 	%f18, [_Z10calculateKPfS_S_S_fffffi_param_7];
	ld.param.f32 	%f19, [_Z10calculateKPfS_S_S_fffffi_param_8];
	ld.param.u32 	%r34, [_Z10calculateKPfS_S_S_fffffi_param_9];
	add.u64 	%rd1, %SPL, 0;
	mul.f32 	%f1, %f15, %f17;
	mul.f32 	%f20, %f1, 0f3F22F983;
	cvt.rni.s32.f32 	%r87, %f20;
	cvt.rn.f32.s32 	%f21, %r87;
	fma.rn.f32 	%f22, %f21, 0fBFC90FDA, %f1;
	fma.rn.f32 	%f23, %f21, 0fB3A22168, %f22;
	fma.rn.f32 	%f70, %f21, 0fA7C234C5, %f23;
	abs.f32 	%f3, %f1;
	setp.ltu.f32 	%p1, %f3, 0f47CE4780;
	@%p1 bra 	$L__BB0_8;
	setp.neu.f32 	%p2, %f3, 0f7F800000;
	@%p2 bra 	$L__BB0_3;
	mov.f32 	%f26, 0f00000000;
	mul.rn.f32 	%f70, %f1, %f26;
	mov.b32 	%r87, 0;
	bra.uni 	$L__BB0_8;
$L__BB0_3:
	mov.b32 	%r2, %f1;
	shl.b32 	%r36, %r2, 8;
	or.b32  	%r3, %r36, -2147483648;
	mov.b64 	%rd55, 0;
	mov.b32 	%r84, 0;
	mov.u64 	%rd53, __cudart_i2opi_f;
	mov.u64 	%rd54, %rd1;
$L__BB0_4:
	.pragma "nounroll";
	ld.global.nc.u32 	%r37, [%rd53];
	mad.wide.u32 	%rd23, %r37, %r3, %rd55;
	shr.u64 	%rd55, %rd23, 32;
	st.local.u32 	[%rd54], %rd23;
	add.s32 	%r84, %r84, 1;
	add.s64 	%rd54, %rd54, 4;
	add.s64 	%rd53, %rd53, 4;
	setp.ne.s32 	%p3, %r84, 6;
	@%p3 bra 	$L__BB0_4;
	shr.u32 	%r38, %r2, 23;
	st.local.u32 	[%rd1+24], %rd55;
	and.b32  	%r6, %r38, 31;
	and.b32  	%r39, %r38, 224;
	add.s32 	%r40, %r39, -128;
	shr.u32 	%r41, %r40, 5;
	mul.wide.u32 	%rd24, %r41, 4;
	sub.s64 	%rd8, %rd1, %rd24;
	ld.local.u32 	%r85, [%rd8+24];
	ld.local.u32 	%r86, [%rd8+20];
	setp.eq.s32 	%p4, %r6, 0;
	@%p4 bra 	$L__BB0_7;
	shf.l.wrap.b32 	%r85, %r86, %r85, %r6;
	ld.local.u32 	%r42, [%rd8+16];
	shf.l.wrap.b32 	%r86, %r42, %r86, %r6;
$L__BB0_7:
	shr.u32 	%r43, %r85, 30;
	shf.l.wrap.b32 	%r44, %r86, %r85, 2;
	shl.b32 	%r45, %r86, 2;
	shr.u32 	%r46, %r44, 31;
	add.s32 	%r47, %r46, %r43;
	neg.s32 	%r48, %r47;
	setp.lt.s32 	%p5, %r2, 0;
	selp.b32 	%r87, %r48, %r47, %p5;
	xor.b32  	%r49, %r44, %r2;
	shr.s32 	%r50, %r44, 31;
	xor.b32  	%r51, %r50, %r44;
	xor.b32  	%r52, %r50, %r45;
	cvt.u64.u32 	%rd25, %r51;
	shl.b64 	%rd26, %rd25, 32;
	cvt.u64.u32 	%rd27, %r52;
	or.b64  	%rd28, %rd26, %rd27;
	cvt.rn.f64.s64 	%fd9, %rd28;
	mul.f64 	%fd10, %fd9, 0d3BF921FB54442D19;
	cvt.rn.f32.f64 	%f24, %fd10;
	neg.f32 	%f25, %f24;
	setp.lt.s32 	%p6, %r49, 0;
	selp.f32 	%f70, %f25, %f24, %p6;
$L__BB0_8:
	add.s32 	%r54, %r87, 1;
	mul.rn.f32 	%f27, %f70, %f70;
	and.b32  	%r55, %r87, 1;
	setp.eq.b32 	%p7, %r55, 1;
	selp.f32 	%f28, %f70, 0f3F800000, %p7;
	fma.rn.f32 	%f29, %f27, %f28, 0f00000000;
	fma.rn.f32 	%f30, %f27, 0f37CBAC00, 0fBAB607ED;
	selp.f32 	%f31, 0fB94D4153, %f30, %p7;
	selp.f32 	%f32, 0f3C0885E4, 0f3D2AAABB, %p7;
	fma.rn.f32 	%f33, %f31, %f27, %f32;
	selp.f32 	%f34, 0fBE2AAAA8, 0fBEFFFFFF, %p7;
	fma.rn.f32 	%f35, %f33, %f27, %f34;
	fma.rn.f32 	%f36, %f35, %f29, %f28;
	and.b32  	%r56, %r54, 2;
	setp.eq.s32 	%p8, %r56, 0;
	mov.f32 	%f37, 0f00000000;
	sub.f32 	%f38, %f37, %f36;
	selp.f32 	%f39, %f36, %f38, %p8;
	mul.f32 	%f40, %f19, %f39;
	mul.f32 	%f41, %f16, %f18;
	sub.f32 	%f7, %f40, %f41;
	cvta.to.global.u64 	%rd29, %rd16;
	mul.wide.s32 	%rd30, %r34, 4;
	add.s64 	%rd31, %rd29, %rd30;
	st.global.f32 	[%rd31], %f7;
	cvt.f64.f32 	%fd1, %f19;
	cvt.f64.f32 	%fd11, %f15;
	cvt.f64.f32 	%fd12, %f17;
	fma.rn.f64 	%fd13, %fd1, 0d3FE0000000000000, %fd12;
	mul.f64 	%fd2, %fd13, %fd11;
	abs.f64 	%fd3, %fd2;
	setp.neu.f64 	%p9, %fd3, 0d7FF0000000000000;
	@%p9 bra 	$L__BB0_10;
	mov.f64 	%fd19, 0d0000000000000000;
	mul.rn.f64 	%fd55, %fd2, %fd19;
	mov.b32 	%r89, 1;
	bra.uni 	$L__BB0_13;
$L__BB0_10:
	mul.f64 	%fd14, %fd2, 0d3FE45F306DC9C883;
	cvt.rni.s32.f64 	%r88, %fd14;
	cvt.rn.f64.s32 	%fd15, %r88;
	fma.rn.f64 	%fd16, %fd15, 0dBFF921FB54442D18, %fd2;
	fma.rn.f64 	%fd17, %fd15, 0dBC91A62633145C00, %fd16;
	fma.rn.f64 	%fd55, %fd15, 0dB97B839A252049C0, %fd17;
	setp.ltu.f64 	%p10, %fd3, 0d41E0000000000000;
	@%p10 bra 	$L__BB0_12;
	{ // callseq 0, 0
	.param .b64 param0;
	st.param.f64 	[param0], %fd2;
	.param .align 16 .b8 retval0[16];
	call.uni (retval0), 
	__internal_trig_reduction_slowpathd, 
	(
	param0
	);
	ld.param.f64 	%fd55, [retval0];
	ld.param.b32 	%r88, [retval0+8];
	} // callseq 0
$L__BB0_12:
	add.s32 	%r89, %r88, 1;
$L__BB0_13:
	ld.param.u64 	%rd52, [_Z10calculateKPfS_S_S_fffffi_param_1];
	shl.b32 	%r59, %r89, 6;
	cvt.u64.u32 	%rd32, %r59;
	and.b64  	%rd33, %rd32, 64;
	mov.u64 	%rd34, __cudart_sin_cos_coeffs;
	add.s64 	%rd35, %rd34, %rd33;
	mul.rn.f64 	%fd20, %fd55, %fd55;
	and.b32  	%r60, %r89, 1;
	setp.eq.b32 	%p11, %r60, 1;
	selp.f64 	%fd21, 0dBDA8FF8320FD8164, 0d3DE5DB65F9785EBA, %p11;
	ld.global.nc.v2.f64 	{%fd22, %fd23}, [%rd35];
	fma.rn.f64 	%fd24, %fd21, %fd20, %fd22;
	fma.rn.f64 	%fd25, %fd24, %fd20, %fd23;
	ld.global.nc.v2.f64 	{%fd26, %fd27}, [%rd35+16];
	fma.rn.f64 	%fd28, %fd25, %fd20, %fd26;
	fma.rn.f64 	%fd29, %fd28, %fd20, %fd27;
	ld.global.nc.v2.f64 	{%fd30, %fd31}, [%rd35+32];
	fma.rn.f64 	%fd32, %fd29, %fd20, %fd30;
	fma.rn.f64 	%fd33, %fd32, %fd20, %fd31;
	fma.rn.f64 	%fd34, %fd33, %fd55, %fd55;
	fma.rn.f64 	%fd35, %fd33, %fd20, 0d3FF0000000000000;
	selp.f64 	%fd36, %fd35, %fd34, %p11;
	and.b32  	%r61, %r89, 2;
	setp.eq.s32 	%p12, %r61, 0;
	mov.f64 	%fd37, 0d0000000000000000;
	sub.f64 	%fd38, %fd37, %fd36;
	selp.f64 	%fd39, %fd36, %fd38, %p12;
	cvt.f64.f32 	%fd40, %f16;
	cvt.f64.f32 	%fd41, %f18;
	mul.f32 	%f42, %f19, %f7;
	cvt.f64.f32 	%fd42, %f42;
	fma.rn.f64 	%fd43, %fd42, 0d3FE0000000000000, %fd41;
	mul.f64 	%fd44, %fd43, %fd40;
	sub.f64 	%fd45, %fd39, %fd44;
	mul.f64 	%fd46, %fd45, %fd1;
	cvt.rn.f32.f64 	%f43, %fd46;
	cvta.to.global.u64 	%rd36, %rd52;
	mul.wide.s32 	%rd37, %r34, 4;
	add.s64 	%rd38, %rd36, %rd37;
	st.global.f32 	[%rd38], %f43;
	mul.f32 	%f44, %f19, %f43;
	cvt.f64.f32 	%fd47, %f44;
	fma.rn.f64 	%fd48, %fd47, 0d3FE0000000000000, %fd41;
	mul.f64 	%fd49, %fd48, %fd40;
	sub.f64 	%fd50, %fd39, %fd49;
	mul.f64 	%fd51, %fd50, %fd1;
	cvt.rn.f32.f64 	%f8, %fd51;
	cvta.to.global.u64 	%rd39, %rd18;
	add.s64 	%rd40, %rd39, %rd37;
	st.global.f32 	[%rd40], %f8;
	add.f32 	%f45, %f17, %f19;
	mul.f32 	%f9, %f15, %f45;
	mul.f32 	%f46, %f9, 0f3F22F983;
	cvt.rni.s32.f32 	%r93, %f46;
	cvt.rn.f32.s32 	%f47, %r93;
	fma.rn.f32 	%f48, %f47, 0fBFC90FDA, %f9;
	fma.rn.f32 	%f49, %f47, 0fB3A22168, %f48;
	fma.rn.f32 	%f71, %f47, 0fA7C234C5, %f49;
	abs.f32 	%f11, %f9;
	setp.ltu.f32 	%p13, %f11, 0f47CE4780;
	@%p13 bra 	$L__BB0_21;
	setp.neu.f32 	%p14, %f11, 0f7F800000;
	@%p14 bra 	$L__BB0_16;
	mov.f32 	%f52, 0f00000000;
	mul.rn.f32 	%f71, %f9, %f52;
	mov.b32 	%r93, 0;
	bra.uni 	$L__BB0_21;
$L__BB0_16:
	mov.b32 	%r21, %f9;
	shl.b32 	%r63, %r21, 8;
	or.b32  	%r22, %r63, -2147483648;
	mov.b64 	%rd58, 0;
	mov.b32 	%r90, 0;
	mov.u64 	%rd56, __cudart_i2opi_f;
	mov.u64 	%rd57, %rd1;
$L__BB0_17:
	.pragma "nounroll";
	ld.global.nc.u32 	%r64, [%rd56];
	mad.wide.u32 	%rd43, %r64, %r22, %rd58;
	shr.u64 	%rd58, %rd43, 32;
	st.local.u32 	[%rd57], %rd43;
	add.s32 	%r90, %r90, 1;
	add.s64 	%rd57, %rd57, 4;
	add.s64 	%rd56, %rd56, 4;
	setp.ne.s32 	%p15, %r90, 6;
	@%p15 bra 	$L__BB0_17;
	shr.u32 	%r65, %r21, 23;
	st.local.u32 	[%rd1+24], %rd58;
	and.b32  	%r25, %r65, 31;
	and.b32  	%r66, %r65, 224;
	add.s32 	%r67, %r66, -128;
	shr.u32 	%r68, %r67, 5;
	mul.wide.u32 	%rd44, %r68, 4;
	sub.s64 	%rd15, %rd1, %rd44;
	ld.local.u32 	%r91, [%rd15+24];
	ld.local.u32 	%r92, [%rd15+20];
	setp.eq.s32 	%p16, %r25, 0;
	@%p16 bra 	$L__BB0_20;
	shf.l.wrap.b32 	%r91, %r92, %r91, %r25;
	ld.local.u32 	%r69, [%rd15+16];
	shf.l.wrap.b32 	%r92, %r69, %r92, %r25;
$L__BB0_20:
	shr.u32 	%r70, %r91, 30;
	shf.l.wrap.b32 	%r71, %r92, %r91, 2;
	shl.b32 	%r72, %r92, 2;
	shr.u32 	%r73, %r71, 31;
	add.s32 	%r74, %r73, %r70;
	neg.s32 	%r75, %r74;
	setp.lt.s32 	%p17, %r21, 0;
	selp.b32 	%r93, %r75, %r74, %p17;
	xor.b32  	%r76, %r71, %r21;
	shr.s32 	%r77, %r71, 31;
	xor.b32  	%r78, %r77, %r71;
	xor.b32  	%r79, %r77, %r72;
	cvt.u64.u32 	%rd45, %r78;
	shl.b64 	%rd46, %rd45, 32;
	cvt.u64.u32 	%rd47, %r79;
	or.b64  	%rd48, %rd46, %rd47;
	cvt.rn.f64.s64 	%fd52, %rd48;
	mul.f64 	%fd53, %fd52, 0d3BF921FB54442D19;
	cvt.rn.f32.f64 	%f50, %fd53;
	neg.f32 	%f51, %f50;
	setp.lt.s32 	%p18, %r76, 0;
	selp.f32 	%f71, %f51, %f50, %p18;
$L__BB0_21:
	cvta.to.global.u64 	%rd49, %rd19;
	add.s32 	%r81, %r93, 1;
	mul.rn.f32 	%f53, %f71, %f71;
	and.b32  	%r82, %r93, 1;
	setp.eq.b32 	%p19, %r82, 1;
	selp.f32 	%f54, %f71, 0f3F800000, %p19;
	fma.rn.f32 	%f55, %f53, %f54, 0f00000000;
	fma.rn.f32 	%f56, %f53, 0f37CBAC00, 0fBAB607ED;
	selp.f32 	%f57, 0fB94D4153, %f56, %p19;
	selp.f32 	%f58, 0f3C0885E4, 0f3D2AAABB, %p19;
	fma.rn.f32 	%f59, %f57, %f53, %f58;
	selp.f32 	%f60, 0fBE2AAAA8, 0fBEFFFFFF, %p19;
	fma.rn.f32 	%f61, %f59, %f53, %f60;
	fma.rn.f32 	%f62, %f61, %f55, %f54;
	and.b32  	%r83, %r81, 2;
	setp.eq.s32 	%p20, %r83, 0;
	mov.f32 	%f63, 0f00000000;
	sub.f32 	%f64, %f63, %f62;
	selp.f32 	%f65, %f62, %f64, %p20;
	fma.rn.f32 	%f66, %f19, %f8, %f18;
	mul.f32 	%f67, %f16, %f66;
	sub.f32 	%f68, %f65, %f67;
	mul.f32 	%f69, %f19, %f68;
	add.s64 	%rd51, %rd49, %rd37;
	st.global.f32 	[%rd51], %f69;
	ret;

}
	// .globl	_Z12calculateRezPfS_S_S_S_fi
.visible .entry _Z12calculateRezPfS_S_S_S_fi(
	.param .u64 .ptr .align 1 _Z12calculateRezPfS_S_S_S_fi_param_0,
	.param .u64 .ptr .align 1 _Z12calculateRezPfS_S_S_S_fi_param_1,
	.param .u64 .ptr .align 1 _Z12calculateRezPfS_S_S_S_fi_param_2,
	.param .u64 .ptr .align 1 _Z12calculateRezPfS_S_S_S_fi_param_3,
	.param .u64 .ptr .align 1 _Z12calculateRezPfS_S_S_S_fi_param_4,
	.param .f32 _Z12calculateRezPfS_S_S_S_fi_param_5,
	.param .u32 _Z12calculateRezPfS_S_S_S_fi_param_6
)
{
	.reg .b32 	%r<2>;
	.reg .b32 	%f<10>;
	.reg .b64 	%rd<17>;
	.reg .b64 	%fd<5>;

	ld.param.u64 	%rd1, [_Z12calculateRezPfS_S_S_S_fi_param_0];
	ld.param.u64 	%rd2, [_Z12calculateRezPfS_S_S_S_fi_param_1];
	ld.param.u64 	%rd3, [_Z12calculateRezPfS_S_S_S_fi_param_2];
	ld.param.u64 	%rd4, [_Z12calculateRezPfS_S_S_S_fi_param_3];
	ld.param.u64 	%rd5, [_Z12calculateRezPfS_S_S_S_fi_param_4];
	ld.param.u32 	%r1, [_Z12calculateRezPfS_S_S_S_fi_param_6];
	cvta.to.global.u64 	%rd6, %rd5;
	cvta.to.global.u64 	%rd7, %rd4;
	cvta.to.global.u64 	%rd8, %rd3;
	cvta.to.global.u64 	%rd9, %rd2;
	cvta.to.global.u64 	%rd10, %rd1;
	mul.wide.s32 	%rd11, %r1, 4;
	add.s64 	%rd12, %rd10, %rd11;
	ld.global.f32 	%f1, [%rd12];
	cvt.f64.f32 	%fd1, %f1;
	add.s64 	%rd13, %rd9, %rd11;
	ld.global.f32 	%f2, [%rd13];
	add.s64 	%rd14, %rd8, %rd11;
	ld.global.f32 	%f3, [%rd14];
	fma.rn.f32 	%f4, %f3, 0f40000000, %f2;
	add.s64 	%rd15, %rd7, %rd11;
	ld.global.f32 	%f5, [%rd15];
	fma.rn.f32 	%f6, %f5, 0f40000000, %f4;
	add.s64 	%rd16, %rd6, %rd11;
	ld.global.f32 	%f7, [%rd16];
	add.f32 	%f8, %f7, %f6;
	cvt.f64.f32 	%fd2, %f8;
	div.rn.f64 	%fd3, %fd2, 0d4018000000000000;
	add.f64 	%fd4, %fd3, %fd1;
	cvt.rn.f32.f64 	%f9, %fd4;
	st.global.f32 	[%rd12], %f9;
	ret;

}
.func  (.param .align 16 .b8 func_retval0[16]) __internal_trig_reduction_slowpathd(
	.param .b64 __internal_trig_reduction_slowpathd_param_0
)
{
	.local .align 8 .b8 	__local_depot2[40];
	.reg .b64 	%SP;
	.reg .b64 	%SPL;
	.reg .pred 	%p<10>;
	.reg .b32 	%r<47>;
	.reg .b64 	%rd<74>;
	.reg .b64 	%fd<5>;

	mov.u64 	%SPL, __local_depot2;
	ld.param.f64 	%fd4, [__internal_trig_reduction_slowpathd_param_0];
	add.u64 	%rd1, %SPL, 0;
	{
	.reg .b32 %temp; 
	mov.b64 	{%temp, %r1}, %fd4;
	}
	shr.u32 	%r2, %r1, 20;
	and.b32  	%r3, %r2, 2047;
	setp.eq.s32 	%p1, %r3, 2047;
	mov.b32 	%r46, 0;
	@%p1 bra 	$L__BB2_9;
	add.s32 	%r20, %r3, -1024;
	mov.b64 	%rd20, %fd4;
	shl.b64 	%rd2, %rd20, 11;
	shr.u32 	%r4, %r20, 6;
	sub.s32 	%r45, 15, %r4;
	sub.s32 	%r21, 19, %r4;
	setp.lt.u32 	%p2, %r20, 128;
	selp.b32 	%r6, 18, %r21, %p2;
	setp.ge.s32 	%p3, %r45, %r6;
	mov.b64 	%rd70, 0;
	@%p3 bra 	$L__BB2_4;
	add.s32 	%r23, %r6, %r4;
	neg.s32 	%r43, %r23;
	or.b64  	%rd3, %rd2, -9223372036854775808;
	mov.b64 	%rd70, 0;
	mov.b32 	%r42, 0;
	mov.u64 	%rd25, __cudart_i2opi_d;
	mov.u32 	%r44, %r45;
$L__BB2_3:
	.pragma "nounroll";
	mul.wide.s32 	%rd22, %r42, 8;
	add.s64 	%rd23, %rd1, %rd22;
	mul.wide.s32 	%rd24, %r44, 8;
	add.s64 	%rd26, %rd25, %rd24;
	ld.global.nc.u64 	%rd27, [%rd26];
	{
	.reg .u32 %r0, %r1, %r2, %r3, %alo, %ahi, %blo, %bhi, %clo, %chi;
	mov.b64 	{%alo,%ahi}, %rd27;
	mov.b64 	{%blo,%bhi}, %rd3;
	mov.b64 	{%clo,%chi}, %rd70;
	mad.lo.cc.u32 	%r0, %alo, %blo, %clo;
	madc.hi.cc.u32 	%r1, %alo, %blo, %chi;
	madc.hi.u32 	%r2, %alo, %bhi, 0;
	mad.lo.cc.u32 	%r1, %alo, %bhi, %r1;
	madc.hi.cc.u32 	%r2, %ahi, %blo, %r2;
	madc.hi.u32 	%r3, %ahi, %bhi, 0;
	mad.lo.cc.u32 	%r1, %ahi, %blo, %r1;
	madc.lo.cc.u32 	%r2, %ahi, %bhi, %r2;
	addc.u32 	%r3, %r3, 0;
	mov.b64 	%rd28, {%r0,%r1};
	mov.b64 	%rd70, {%r2,%r3};
	}
	st.local.u64 	[%rd23], %rd28;
	add.s32 	%r44, %r44, 1;
	add.s32 	%r43, %r43, 1;
	add.s32 	%r42, %r42, 1;
	setp.ne.s32 	%p4, %r43, -15;
	mov.u32 	%r45, %r6;
	@%p4 bra 	$L__BB2_3;
$L__BB2_4:
	cvt.s64.s32 	%rd29, %r45;
	cvt.u64.u32 	%rd30, %r4;
	add.s64 	%rd31, %rd30, %rd29;
	shl.b64 	%rd32, %rd31, 3;
	add.s64 	%rd33, %rd1, %rd32;
	st.local.u64 	[%rd33+-120], %rd70;
	and.b32  	%r15, %r2, 63;
	ld.local.u64 	%rd72, [%rd1+16];
	ld.local.u64 	%rd71, [%rd1+24];
	setp.eq.s32 	%p5, %r15, 0;
	@%p5 bra 	$L__BB2_6;
	shl.b64 	%rd34, %rd71, %r15;
	shr.u64 	%rd35, %rd72, 1;
	xor.b32  	%r24, %r15, 63;
	shr.u64 	%rd36, %rd35, %r24;
	or.b64  	%rd71, %rd34, %rd36;
	ld.local.u64 	%rd37, [%rd1+8];
	shl.b64 	%rd38, %rd72, %r15;
	shr.u64 	%rd39, %rd37, 1;
	shr.u64 	%rd40, %rd39, %r24;
	or.b64  	%rd72, %rd38, %rd40;
$L__BB2_6:
	and.b32  	%r25, %r1, -2147483648;
	shr.u64 	%rd41, %rd71, 62;
	cvt.u32.u64 	%r26, %rd41;
	mov.b64 	{%r27, %r28}, %rd71;
	mov.b64 	{%r29, %r30}, %rd72;
	shf.l.wrap.b32 	%r31, %r30, %r27, 2;
	shf.l.wrap.b32 	%r32, %r27, %r28, 2;
	mov.b64 	%rd42, {%r31, %r32};
	shl.b64 	%rd43, %rd72, 2;
	shr.u64 	%rd44, %rd42, 63;
	cvt.u32.u64 	%r33, %rd44;
	add.s32 	%r34, %r33, %r26;
	setp.eq.s32 	%p6, %r25, 0;
	neg.s32 	%r35, %r34;
	selp.b32 	%r46, %r34, %r35, %p6;
	setp.gt.s64 	%p7, %rd42, -1;
	mov.b64 	%rd45, 0;
	{
	.reg .u32 %r0, %r1, %r2, %r3, %a0, %a1, %a2, %a3, %b0, %b1, %b2, %b3;
	mov.b64 	{%a0,%a1}, %rd45;
	mov.b64 	{%a2,%a3}, %rd45;
	mov.b64 	{%b0,%b1}, %rd43;
	mov.b64 	{%b2,%b3}, %rd42;
	sub.cc.u32 	%r0, %a0, %b0;
	subc.cc.u32 	%r1, %a1, %b1;
	subc.cc.u32 	%r2, %a2, %b2;
	subc.u32 	%r3, %a3, %b3;
	mov.b64 	%rd46, {%r0,%r1};
	mov.b64 	%rd47, {%r2,%r3};
	}
	xor.b32  	%r36, %r25, -2147483648;
	selp.b64 	%rd73, %rd42, %rd47, %p7;
	selp.b64 	%rd14, %rd43, %rd46, %p7;
	selp.b32 	%r17, %r25, %r36, %p7;
	clz.b64 	%r37, %rd73;
	cvt.u64.u32 	%rd15, %r37;
	setp.eq.s32 	%p8, %r37, 0;
	@%p8 bra 	$L__BB2_8;
	cvt.u32.u64 	%r38, %rd15;
	and.b32  	%r39, %r38, 63;
	shl.b64 	%rd48, %rd73, %r39;
	shr.u64 	%rd49, %rd14, 1;
	not.b32 	%r40, %r38;
	and.b32  	%r41, %r40, 63;
	shr.u64 	%rd50, %rd49, %r41;
	or.b64  	%rd73, %rd48, %rd50;
$L__BB2_8:
	mov.b64 	%rd51, -3958705157555305931;
	{
	.reg .u32 %r0, %r1, %r2, %r3, %alo, %ahi, %blo, %bhi;
	mov.b64 	{%alo,%ahi}, %rd73;
	mov.b64 	{%blo,%bhi}, %rd51;
	mul.lo.u32 	%r0, %alo, %blo;
	mul.hi.u32 	%r1, %alo, %blo;
	mad.lo.cc.u32 	%r1, %alo, %bhi, %r1;
	madc.hi.u32 	%r2, %alo, %bhi, 0;
	mad.lo.cc.u32 	%r1, %ahi, %blo, %r1;
	madc.hi.cc.u32 	%r2, %ahi, %blo, %r2;
	madc.hi.u32 	%r3, %ahi, %bhi, 0;
	mad.lo.cc.u32 	%r2, %ahi, %bhi, %r2;
	addc.u32 	%r3, %r3, 0;
	mov.b64 	%rd52, {%r0,%r1};
	mov.b64 	%rd53, {%r2,%r3};
	}
	setp.gt.s64 	%p9, %rd53, 0;
	{
	.reg .u32 %r0, %r1, %r2, %r3, %a0, %a1, %a2, %a3, %b0, %b1, %b2, %b3;
	mov.b64 	{%a0,%a1}, %rd52;
	mov.b64 	{%a2,%a3}, %rd53;
	mov.b64 	{%b0,%b1}, %rd52;
	mov.b64 	{%b2,%b3}, %rd53;
	add.cc.u32 	%r0, %a0, %b0;
	addc.cc.u32 	%r1, %a1, %b1;
	addc.cc.u32 	%r2, %a2, %b2;
	addc.u32 	%r3, %a3, %b3;
	mov.b64 	%rd54, {%r0,%r1};
	mov.b64 	%rd55, {%r2,%r3};
	}
	selp.b64 	%rd56, %rd55, %rd53, %p9;
	selp.s64 	%rd57, -1, 0, %p9;
	sub.s64 	%rd58, %rd57, %rd15;
	cvt.u64.u32 	%rd59, %r17;
	shl.b64 	%rd60, %rd59, 32;
	add.s64 	%rd61, %rd56, 1;
	shr.u64 	%rd62, %rd61, 10;
	add.s64 	%rd63, %rd62, 1;
	shr.u64 	%rd64, %rd63, 1;
	shl.b64 	%rd65, %rd58, 52;
	add.s64 	%rd66, %rd65, %rd64;
	add.s64 	%rd67, %rd66, 4602678819172646912;
	or.b64  	%rd68, %rd67, %rd60;
	mov.b64 	%fd4, %rd68;
$L__BB2_9:
	st.param.f64 	[func_retval0], %fd4;
	st.param.b32 	[func_retval0+8], %r46;
	ret;

}


// ===== COMPILED SASS (sm_100) =====

	.target	sm_100

	.elftype	@"ET_EXEC"


//--------------------- .note.nv.tkinfo           --------------------------
	.section	.note.nv.tkinfo,"",@"SHT_NOTE"
	.sectionflags	@"SHF_NOTE_NV_TKINFO"
	.tkinfo
        /*0018*/ 	.word	0x00000002
        /*0030*/ 	.string	""
        /*0030*/ 	.string	"ptxas"
        /*0030*/ 	.string	"Cuda compilation tools, release 13.0, V13.0.88"
        /*0030*/ 	.string	"Build cuda_13.0.r13.0/compiler.36424714_0"
        /*0030*/ 	.string	"-arch sm_100 -m 64 "



//--------------------- .note.nv.cuinfo           --------------------------
	.section	.note.nv.cuinfo,"",@"SHT_NOTE"
	.sectionflags	@"SHF_NOTE_NV_CUINFO"
        /*0018*/ 	.short	0x0002
        /*001a*/ 	.short	0x0064
        /*001c*/ 	.short	0x0082
	.zero		2


//--------------------- .nv.info                  --------------------------
	.section	.nv.info,"",@"SHT_CUDA_INFO"
	.align	4


	//----- nvinfo : EIATTR_REGCOUNT
	.align		4
        /*0000*/ 	.byte	0x04, 0x2f
        /*0002*/ 	.short	(.L_4 - .L_3)
	.align		4
.L_3:
        /*0004*/ 	.word	index@(_Z10calculateKPfS_S_S_fffffi)
        /*0008*/ 	.word	0x0000001e


	//----- nvinfo : EIATTR_FRAME_SIZE
	.align		4
.L_4:
        /*000c*/ 	.byte	0x04, 0x11
        /*000e*/ 	.short	(.L_6 - .L_5)
	.align		4
.L_5:
        /*0010*/ 	.word	index@($_Z10calculateKPfS_S_S_fffffi$__internal_trig_reduction_slowpathd)
        /*0014*/ 	.word	0x00000048


	//----- nvinfo : EIATTR_FRAME_SIZE
	.align		4
.L_6:
        /*0018*/ 	.byte	0x04, 0x11
        /*001a*/ 	.short	(.L_8 - .L_7)
	.align		4
.L_7:
        /*001c*/ 	.word	index@(_Z10calculateKPfS_S_S_fffffi)
        /*0020*/ 	.word	0x00000048


	//----- nvinfo : EIATTR_REGCOUNT
	.align		4
.L_8:
        /*0024*/ 	.byte	0x04, 0x2f
        /*0026*/ 	.short	(.L_10 - .L_9)
	.align		4
.L_9:
        /*0028*/ 	.word	index@(_Z12calculateRezPfS_S_S_S_fi)
        /*002c*/ 	.word	0x0000001a


	//----- nvinfo : EIATTR_FRAME_SIZE
	.align		4
.L_10:
        /*0030*/ 	.byte	0x04, 0x11
        /*0032*/ 	.short	(.L_12 - .L_11)
	.align		4
.L_11:
        /*0034*/ 	.word	index@($__internal_0_$__cuda_sm20_div_rn_f64_full)
        /*0038*/ 	.word	0x00000000


	//----- nvinfo : EIATTR_FRAME_SIZE
	.align		4
.L_12:
        /*003c*/ 	.byte	0x04, 0x11
        /*003e*/ 	.short	(.L_14 - .L_13)
	.align		4
.L_13:
        /*0040*/ 	.word	index@(_Z12calculateRezPfS_S_S_S_fi)
        /*0044*/ 	.word	0x00000000


	//----- nvinfo : EIATTR_MIN_STACK_SIZE
	.align		4
.L_14:
        /*0048*/ 	.byte	0x04, 0x12
        /*004a*/ 	.short	(.L_16 - .L_15)
	.align		4
.L_15:
        /*004c*/ 	.word	index@(_Z12calculateRezPfS_S_S_S_fi)
        /*0050*/ 	.word	0x00000000


	//----- nvinfo : EIATTR_MIN_STACK_SIZE
	.align		4
.L_16:
        /*0054*/ 	.byte	0x04, 0x12
        /*0056*/ 	.short	(.L_18 - .L_17)
	.align		4
.L_17:
        /*0058*/ 	.word	index@(_Z10calculateKPfS_S_S_fffffi)
        /*005c*/ 	.word	0x00000048
.L_18:


//--------------------- .nv.compat                --------------------------
	.section	.nv.compat,"",@"SHT_CUDA_COMPAT_INFO"
	.align	4
        /*0000*/ 	.byte	0x02, 0x09, 0x00, 0x00, 0x02, 0x02, 0x01, 0x00, 0x02, 0x05, 0x05, 0x00, 0x03, 0x07, 0x01, 0x01
        /*0010*/ 	.byte	0x02, 0x03, 0x00, 0x00, 0x02, 0x06, 0x01, 0x00, 0x04, 0x0b, 0x08, 0x00, 0x01, 0x00, 0x00, 0x00
        /*0020*/ 	.byte	0x00, 0x00, 0x00, 0x00


//--------------------- .nv.info._Z12calculateRezPfS_S_S_S_fi --------------------------
	.section	.nv.info._Z12calculateRezPfS_S_S_S_fi,"",@"SHT_CUDA_INFO"
	.sectionflags	@""
	.align	4


	//----- nvinfo : EIATTR_CUDA_API_VERSION
	.align		4
        /*0000*/ 	.byte	0x04, 0x37
        /*0002*/ 	.short	(.L_20 - .L_19)
.L_19:
        /*0004*/ 	.word	0x00000082


	//----- nvinfo : EIATTR_KPARAM_INFO
	.align		4
.L_20:
        /*0008*/ 	.byte	0x04, 0x17
        /*000a*/ 	.short	(.L_22 - .L_21)
.L_21:
        /*000c*/ 	.word	0x00000000
        /*0010*/ 	.short	0x0006
        /*0012*/ 	.short	0x002c
        /*0014*/ 	.byte	0x00, 0xf0, 0x11, 0x00


	//----- nvinfo : EIATTR_KPARAM_INFO
	.align		4
.L_22:
        /*0018*/ 	.byte	0x04, 0x17
        /*001a*/ 	.short	(.L_24 - .L_23)
.L_23:
        /*001c*/ 	.word	0x00000000
        /*0020*/ 	.short	0x0005
        /*0022*/ 	.short	0x0028
        /*0024*/ 	.byte	0x00, 0xf0, 0x11, 0x00


	//----- nvinfo : EIATTR_KPARAM_INFO
	.align		4
.L_24:
        /*0028*/ 	.byte	0x04, 0x17
        /*002a*/ 	.short	(.L_26 - .L_25)
.L_25:
        /*002c*/ 	.word	0x00000000
        /*0030*/ 	.short	0x0004
        /*0032*/ 	.short	0x0020
        /*0034*/ 	.byte	0x00, 0xf5, 0x21, 0x00


	//----- nvinfo : EIATTR_KPARAM_INFO
	.align		4
.L_26:
        /*0038*/ 	.byte	0x04, 0x17
        /*003a*/ 	.short	(.L_28 - .L_27)
.L_27:
        /*003c*/ 	.word	0x00000000
        /*0040*/ 	.short	0x0003
        /*0042*/ 	.short	0x0018
        /*0044*/ 	.byte	0x00, 0xf5, 0x21, 0x00


	//----- nvinfo : EIATTR_KPARAM_INFO
	.align		4
.L_28:
        /*0048*/ 	.byte	0x04, 0x17
        /*004a*/ 	.short	(.L_30 - .L_29)
.L_29:
        /*004c*/ 	.word	0x00000000
        /*0050*/ 	.short	0x0002
        /*0052*/ 	.short	0x0010
        /*0054*/ 	.byte	0x00, 0xf5, 0x21, 0x00


	//----- nvinfo : EIATTR_KPARAM_INFO
	.align		4
.L_30:
        /*0058*/ 	.byte	0x04, 0x17
        /*005a*/ 	.short	(.L_32 - .L_31)
.L_31:
        /*005c*/ 	.word	0x00000000
        /*0060*/ 	.short	0x0001
        /*0062*/ 	.short	0x0008
        /*0064*/ 	.byte	0x00, 0xf5, 0x21, 0x00


	//----- nvinfo : EIATTR_KPARAM_INFO
	.align		4
.L_32:
        /*0068*/ 	.byte	0x04, 0x17
        /*006a*/ 	.short	(.L_34 - .L_33)
.L_33:
        /*006c*/ 	.word	0x00000000
        /*0070*/ 	.short	0x0000
        /*0072*/ 	.short	0x0000
        /*0074*/ 	.byte	0x00, 0xf5, 0x21, 0x00


	//----- nvinfo : EIATTR_SPARSE_MMA_MASK
	.align		4
.L_34:
        /*0078*/ 	.byte	0x03, 0x50
        /*007a*/ 	.short	0x0000


	//----- nvinfo : EIATTR_MAXREG_COUNT
	.align		4
        /*007c*/ 	.byte	0x03, 0x1b
        /*007e*/ 	.short	0x00ff


	//----- nvinfo : EIATTR_MERCURY_ISA_VERSION
	.align		4
        /*0080*/ 	.byte	0x03, 0x5f
        /*0082*/ 	.short	0x0101


	//----- nvinfo : EIATTR_VRC_CTA_INIT_COUNT
	.align		4
        /*0084*/ 	.byte	0x02, 0x4a
	.zero		1
	.zero		1


	//----- nvinfo : EIATTR_EXIT_INSTR_OFFSETS
	.align		4
        /*0088*/ 	.byte	0x04, 0x1c
        /*008a*/ 	.short	(.L_36 - .L_35)


	//   ....[0]....
.L_35:
        /*008c*/ 	.word	0x000002e0


	//----- nvinfo : EIATTR_CRS_STACK_SIZE
	.align		4
.L_36:
        /*0090*/ 	.byte	0x04, 0x1e
        /*0092*/ 	.short	(.L_38 - .L_37)
.L_37:
        /*0094*/ 	.word	0x00000000


	//----- nvinfo : EIATTR_CBANK_PARAM_SIZE
	.align		4
.L_38:
        /*0098*/ 	.byte	0x03, 0x19
        /*009a*/ 	.short	0x0030


	//----- nvinfo : EIATTR_PARAM_CBANK
	.align		4
        /*009c*/ 	.byte	0x04, 0x0a
        /*009e*/ 	.short	(.L_40 - .L_39)
	.align		4
.L_39:
        /*00a0*/ 	.word	index@(.nv.constant0._Z12calculateRezPfS_S_S_S_fi)
        /*00a4*/ 	.short	0x0380
        /*00a6*/ 	.short	0x0030


	//----- nvinfo : EIATTR_SW_WAR
	.align		4
.L_40:
        /*00a8*/ 	.byte	0x04, 0x36
        /*00aa*/ 	.short	(.L_42 - .L_41)
.L_41:
        /*00ac*/ 	.word	0x00000008
.L_42:


//--------------------- .nv.info._Z10calculateKPfS_S_S_fffffi --------------------------
	.section	.nv.info._Z10calculateKPfS_S_S_fffffi,"",@"SHT_CUDA_INFO"
	.sectionflags	@""
	.align	4


	//----- nvinfo : EIATTR_CUDA_API_VERSION
	.align		4
        /*0000*/ 	.byte	0x04, 0x37
        /*0002*/ 	.short	(.L_44 - .L_43)
.L_43:
        /*0004*/ 	.word	0x00000082


	//----- nvinfo : EIATTR_KPARAM_INFO
	.align		4
.L_44:
        /*0008*/ 	.byte	0x04, 0x17
        /*000a*/ 	.short	(.L_46 - .L_45)
.L_45:
        /*000c*/ 	.word	0x00000000
        /*0010*/ 	.short	0x0009
        /*0012*/ 	.short	0x0034
        /*0014*/ 	.byte	0x00, 0xf0, 0x11, 0x00


	//----- nvinfo : EIATTR_KPARAM_INFO
	.align		4
.L_46:
        /*0018*/ 	.byte	0x04, 0x17
        /*001a*/ 	.short	(.L_48 - .L_47)
.L_47:
        /*001c*/ 	.word	0x00000000
        /*0020*/ 	.short	0x0008
        /*0022*/ 	.short	0x0030
        /*0024*/ 	.byte	0x00, 0xf0, 0x11, 0x00


	//----- nvinfo : EIATTR_KPARAM_INFO
	.align		4
.L_48:
        /*0028*/ 	.byte	0x04, 0x17
        /*002a*/ 	.short	(.L_50 - .L_49)
.L_49:
        /*002c*/ 	.word	0x00000000
        /*0030*/ 	.short	0x0007
        /*0032*/ 	.short	0x002c
        /*0034*/ 	.byte	0x00, 0xf0, 0x11, 0x00


	//----- nvinfo : EIATTR_KPARAM_INFO
	.align		4
.L_50:
        /*0038*/ 	.byte	0x04, 0x17
        /*003a*/ 	.short	(.L_52 - .L_51)
.L_51:
        /*003c*/ 	.word	0x00000000
        /*0040*/ 	.short	0x0006
        /*0042*/ 	.short	0x0028
        /*0044*/ 	.byte	0x00, 0xf0, 0x11, 0x00


	//----- nvinfo : EIATTR_KPARAM_INFO
	.align		4
.L_52:
        /*0048*/ 	.byte	0x04, 0x17
        /*004a*/ 	.short	(.L_54 - .L_53)
.L_53:
        /*004c*/ 	.word	0x00000000
        /*0050*/ 	.short	0x0005
        /*0052*/ 	.short	0x0024
        /*0054*/ 	.byte	0x00, 0xf0, 0x11, 0x00


	//----- nvinfo : EIATTR_KPARAM_INFO
	.align		4
.L_54:
        /*0058*/ 	.byte	0x04, 0x17
        /*005a*/ 	.short	(.L_56 - .L_55)
.L_55:
        /*005c*/ 	.word	0x00000000
        /*0060*/ 	.short	0x0004
        /*0062*/ 	.short	0x0020
        /*0064*/ 	.byte	0x00, 0xf0, 0x11, 0x00


	//----- nvinfo : EIATTR_KPARAM_INFO
	.align		4
.L_56:
        /*0068*/ 	.byte	0x04, 0x17
        /*006a*/ 	.short	(.L_58 - .L_57)
.L_57:
        /*006c*/ 	.word	0x00000000
        /*0070*/ 	.short	0x0003
        /*0072*/ 	.short	0x0018
        /*0074*/ 	.byte	0x00, 0xf5, 0x21, 0x00


	//----- nvinfo : EIATTR_KPARAM_INFO
	.align		4
.L_58:
        /*0078*/ 	.byte	0x04, 0x17
        /*007a*/ 	.short	(.L_60 - .L_59)
.L_59:
        /*007c*/ 	.word	0x00000000
        /*0080*/ 	.short	0x0002
        /*0082*/ 	.short	0x0010
        /*0084*/ 	.byte	0x00, 0xf5, 0x21, 0x00


	//----- nvinfo : EIATTR_KPARAM_INFO
	.align		4
.L_60:
        /*0088*/ 	.byte	0x04, 0x17
        /*008a*/ 	.short	(.L_62 - .L_61)
.L_61:
        /*008c*/ 	.word	0x00000000
        /*0090*/ 	.short	0x0001
        /*0092*/ 	.short	0x0008
        /*0094*/ 	.byte	0x00, 0xf5, 0x21, 0x00


	//----- nvinfo : EIATTR_KPARAM_INFO
	.align		4
.L_62:
        /*0098*/ 	.byte	0x04, 0x17
        /*009a*/ 	.short	(.L_64 - .L_63)
.L_63:
        /*009c*/ 	.word	0x00000000
        /*00a0*/ 	.short	0x0000
        /*00a2*/ 	.short	0x0000
        /*00a4*/ 	.byte	0x00, 0xf5, 0x21, 0x00


	//----- nvinfo : EIATTR_SPARSE_MMA_MASK
	.align		4
.L_64:
        /*00a8*/ 	.byte	0x03, 0x50
        /*00aa*/ 	.short	0x0000


	//----- nvinfo : EIATTR_MAXREG_COUNT
	.align		4
        /*00ac*/ 	.byte	0x03, 0x1b
        /*00ae*/ 	.short	0x00ff


	//----- nvinfo : EIATTR_MERCURY_ISA_VERSION
	.align		4
        /*00b0*/ 	.byte	0x03, 0x5f
        /*00b2*/ 	.short	0x0101


	//----- nvinfo : EIATTR_VRC_CTA_INIT_COUNT
	.align		4
        /*00b4*/ 	.byte	0x02, 0x4a
	.zero		1
	.zero		1


	//----- nvinfo : EIATTR_EXIT_INSTR_OFFSETS
	.align		4
        /*00b8*/ 	.byte	0x04, 0x1c
        /*00ba*/ 	.short	(.L_66 - .L_65)


	//   ....[0]....
.L_65:
        /*00bc*/ 	.word	0x00001090


	//----- nvinfo : EIATTR_CRS_STACK_SIZE
	.align		4
.L_66:
        /*00c0*/ 	.byte	0x04, 0x1e
        /*00c2*/ 	.short	(.L_68 - .L_67)
.L_67:
        /*00c4*/ 	.word	0x00000000


	//----- nvinfo : EIATTR_CBANK_PARAM_SIZE
	.align		4
.L_68:
        /*00c8*/ 	.byte	0x03, 0x19
        /*00ca*/ 	.short	0x0038


	//----- nvinfo : EIATTR_PARAM_CBANK
	.align		4
        /*00cc*/ 	.byte	0x04, 0x0a
        /*00ce*/ 	.short	(.L_70 - .L_69)
	.align		4
.L_69:
        /*00d0*/ 	.word	index@(.nv.constant0._Z10calculateKPfS_S_S_fffffi)
        /*00d4*/ 	.short	0x0380
        /*00d6*/ 	.short	0x0038


	//----- nvinfo : EIATTR_SW_WAR
	.align		4
.L_70:
        /*00d8*/ 	.byte	0x04, 0x36
        /*00da*/ 	.short	(.L_72 - .L_71)
.L_71:
        /*00dc*/ 	.word	0x00000008
.L_72:


//--------------------- .nv.callgraph             --------------------------
	.section	.nv.callgraph,"",@"SHT_CUDA_CALLGRAPH"
	.align	4
	.sectionentsize	8
	.align		4
        /*0000*/ 	.word	0x00000000
	.align		4
        /*0004*/ 	.word	0xffffffff
	.align		4
        /*0008*/ 	.word	0x00000000
	.align		4
        /*000c*/ 	.word	0xfffffffe
	.align		4
        /*0010*/ 	.word	0x00000000
	.align		4
        /*0014*/ 	.word	0xfffffffd
	.align		4
        /*0018*/ 	.word	0x00000000
	.align		4
        /*001c*/ 	.word	0xfffffffc


//--------------------- .nv.constant4             --------------------------
	.section	.nv.constant4,"a",@progbits
	.align	8
	.align		8
.nv.constant4:
        /*0000*/ 	.dword	__cudart_i2opi_f
	.align		8
        /*0008*/ 	.dword	__cudart_i2opi_d
	.align		8
        /*0010*/ 	.dword	__cudart_sin_cos_coeffs


//--------------------- .text._Z12calculateRezPfS_S_S_S_fi --------------------------
	.section	.text._Z12calculateRezPfS_S_S_S_fi,"ax",@progbits
	.align	128
        .global         _Z12calculateRezPfS_S_S_S_fi
        .type           _Z12calculateRezPfS_S_S_S_fi,@function
        .size           _Z12calculateRezPfS_S_S_S_fi,(.L_x_16 - _Z12calculateRezPfS_S_S_S_fi)
        .other          _Z12calculateRezPfS_S_S_S_fi,@"STO_CUDA_ENTRY STV_DEFAULT"
_Z12calculateRezPfS_S_S_S_fi:
.text._Z12calculateRezPfS_S_S_S_fi:
[----:B------:R-:W-:Y:S08]  /*0000*/  LDC R1, c[0x0][0x37c] ;  /* 0x0000df00ff017b82 */ /* 0x000ff00000000800 */
[----:B------:R-:W0:Y:S01]  /*0010*/  LDC R7, c[0x0][0x3ac] ;  /* 0x0000eb00ff077b82 */ /* 0x000e220000000800 */
[----:B------:R-:W1:Y:S07]  /*0020*/  LDCU.64 UR4, c[0x0][0x358] ;  /* 0x00006b00ff0477ac */ /* 0x000e6e0008000a00 */
[----:B------:R-:W0:Y:S08]  /*0030*/  LDC.64 R8, c[0x0][0x390] ;  /* 0x0000e400ff087b82 */ /* 0x000e300000000a00 */
[----:B------:R-:W2:Y:S08]  /*0040*/  LDC.64 R2, c[0x0][0x388] ;  /* 0x0000e200ff027b82 */ /* 0x000eb00000000a00 */
[----:B------:R-:W3:Y:S08]  /*0050*/  LDC.64 R10, c[0x0][0x398] ;  /* 0x0000e600ff0a7b82 */ /* 0x000ef00000000a00 */
[----:B------:R-:W4:Y:S01]  /*0060*/  LDC.64 R12, c[0x0][0x3a0] ;  /* 0x0000e800ff0c7b82 */ /* 0x000f220000000a00 */
[----:B0-----:R-:W-:-:S06]  /*0070*/  IMAD.WIDE R8, R7, 0x4, R8 ;  /* 0x0000000407087825 */ /* 0x001fcc00078e0208 */
[----:B-1----:R-:W5:Y:S01]  /*0080*/  LDG.E R9, desc[UR4][R8.64] ;  /* 0x0000000408097981 */ /* 0x002f62000c1e1900 */
[C---:B--2---:R-:W-:Y:S01]  /*0090*/  IMAD.WIDE R2, R7.reuse, 0x4, R2 ;  /* 0x0000000407027825 */ /* 0x044fe200078e0202 */
[----:B------:R-:W0:Y:S04]  /*00a0*/  LDC.64 R4, c[0x0][0x380] ;  /* 0x0000e000ff047b82 */ /* 0x000e280000000a00 */
[----:B------:R1:W5:Y:S01]  /*00b0*/  LDG.E R0, desc[UR4][R2.64] ;  /* 0x0000000402007981 */ /* 0x000362000c1e1900 */
[----:B---3--:R-:W-:-:S06]  /*00c0*/  IMAD.WIDE R10, R7, 0x4, R10 ;  /* 0x00000004070a7825 */ /* 0x008fcc00078e020a */
[----:B------:R-:W2:Y:S01]  /*00d0*/  LDG.E R11, desc[UR4][R10.64] ;  /* 0x000000040a0b7981 */ /* 0x000ea2000c1e1900 */
[----:B----4-:R-:W-:-:S06]  /*00e0*/  IMAD.WIDE R12, R7, 0x4, R12 ;  /* 0x00000004070c7825 */ /* 0x010fcc00078e020c */
[----:B------:R-:W3:Y:S01]  /*00f0*/  LDG.E R13, desc[UR4][R12.64] ;  /* 0x000000040c0d7981 */ /* 0x000ee2000c1e1900 */
[----:B0-----:R-:W-:-:S05]  /*0100*/  IMAD.WIDE R4, R7, 0x4, R4 ;  /* 0x0000000407047825 */ /* 0x001fca00078e0204 */
[----:B------:R-:W4:Y:S01]  /*0110*/  LDG.E R6, desc[UR4][R4.64] ;  /* 0x0000000404067981 */ /* 0x000f22000c1e1900 */
[----:B------:R-:W1:Y:S01]  /*0120*/  MUFU.RCP64H R15, 6 ;  /* 0x40180000000f7908 */ /* 0x000e620000001800 */
[----:B------:R-:W-:Y:S02]  /*0130*/  IMAD.MOV.U32 R16, RZ, RZ, 0x0 ;  /* 0x00000000ff107424 */ /* 0x000fe400078e00ff */
[----:B------:R-:W-:Y:S02]  /*0140*/  IMAD.MOV.U32 R17, RZ, RZ, 0x40180000 ;  /* 0x40180000ff117424 */ /* 0x000fe400078e00ff */
[----:B------:R-:W-:-:S06]  /*0150*/  IMAD.MOV.U32 R14, RZ, RZ, 0x1 ;  /* 0x00000001ff0e7424 */ /* 0x000fcc00078e00ff */
[----:B-1----:R-:W-:-:S08]  /*0160*/  DFMA R2, R14, -R16, 1 ;  /* 0x3ff000000e02742b */ /* 0x002fd00000000810 */
[----:B------:R-:W-:-:S08]  /*0170*/  DFMA R2, R2, R2, R2 ;  /* 0x000000020202722b */ /* 0x000fd00000000002 */
[----:B------:R-:W-:Y:S01]  /*0180*/  DFMA R2, R14, R2, R14 ;  /* 0x000000020e02722b */ /* 0x000fe2000000000e */
[----:B-----5:R-:W-:-:S04]  /*0190*/  FFMA R0, R9, 2, R0 ;  /* 0x4000000009007823 */ /* 0x020fc80000000000 */
[----:B--2---:R-:W-:-:S03]  /*01a0*/  FFMA R0, R11, 2, R0 ;  /* 0x400000000b007823 */ /* 0x004fc60000000000 */
[----:B------:R-:W-:Y:S01]  /*01b0*/  DFMA R10, R2, -R16, 1 ;  /* 0x3ff00000020a742b */ /* 0x000fe20000000810 */
[----:B---3--:R-:W-:-:S04]  /*01c0*/  FADD R0, R0, R13 ;  /* 0x0000000d00007221 */ /* 0x008fc80000000000 */
[----:B------:R-:W0:Y:S03]  /*01d0*/  F2F.F64.F32 R8, R0 ;  /* 0x0000000000087310 */ /* 0x000e260000201800 */
[----:B------:R-:W-:-:S08]  /*01e0*/  DFMA R2, R2, R10, R2 ;  /* 0x0000000a0202722b */ /* 0x000fd00000000002 */
[----:B0-----:R-:W-:-:S08]  /*01f0*/  DMUL R10, R8, R2 ;  /* 0x00000002080a7228 */ /* 0x001fd00000000000 */
[----:B------:R-:W-:-:S08]  /*0200*/  DFMA R12, R10, -6, R8 ;  /* 0xc01800000a0c782b */ /* 0x000fd00000000008 */
[----:B------:R-:W-:Y:S01]  /*0210*/  DFMA R2, R2, R12, R10 ;  /* 0x0000000c0202722b */ /* 0x000fe2000000000a */
[----:B------:R-:W-:Y:S01]  /*0220*/  FSETP.GEU.AND P1, PT, |R9|, 6.5827683646048100446e-37, PT ;  /* 0x036000000900780b */ /* 0x000fe20003f2e200 */
[----:B----4-:R-:W0:Y:S08]  /*0230*/  F2F.F64.F32 R6, R6 ;  /* 0x0000000600067310 */ /* 0x010e300000201800 */
[----:B------:R-:W-:-:S05]  /*0240*/  FFMA R10, RZ, 2.375, R3 ;  /* 0x40180000ff0a7823 */ /* 0x000fca0000000003 */
[----:B------:R-:W-:-:S13]  /*0250*/  FSETP.GT.AND P0, PT, |R10|, 1.469367938527859385e-39, PT ;  /* 0x001000000a00780b */ /* 0x000fda0003f04200 */
[----:B0-----:R-:W-:Y:S05]  /*0260*/  @P0 BRA P1, `(.L_x_0) ;  /* 0x0000000000100947 */ /* 0x001fea0000800000 */
[----:B------:R-:W-:-:S07]  /*0270*/  MOV R0, 0x290 ;  /* 0x0000029000007802 */ /* 0x000fce0000000f00 */
[----:B------:R-:W-:Y:S05]  /*0280*/  CALL.REL.NOINC `($__internal_0_$__cuda_sm20_div_rn_f64_full) ;  /* 0x0000000000187944 */ /* 0x000fea0003c00000 */
[----:B------:R-:W-:Y:S02]  /*0290*/  IMAD.MOV.U32 R2, RZ, RZ, R12 ;  /* 0x000000ffff027224 */ /* 0x000fe400078e000c */
[----:B------:R-:W-:-:S07]  /*02a0*/  IMAD.MOV.U32 R3, RZ, RZ, R13 ;  /* 0x000000ffff037224 */ /* 0x000fce00078e000d */
.L_x_0:
[----:B------:R-:W-:-:S10]  /*02b0*/  DADD R6, R6, R2 ;  /* 0x0000000006067229 */ /* 0x000fd40000000002 */
[----:B------:R-:W0:Y:S02]  /*02c0*/  F2F.F32.F64 R7, R6 ;  /* 0x0000000600077310 */ /* 0x000e240000301000 */
[----:B0-----:R-:W-:Y:S01]  /*02d0*/  STG.E desc[UR4][R4.64], R7 ;  /* 0x0000000704007986 */ /* 0x001fe2000c101904 */
[----:B------:R-:W-:Y:S05]  /*02e0*/  EXIT ;  /* 0x000000000000794d */ /* 0x000fea0003800000 */
        .weak           $__internal_0_$__cuda_sm20_div_rn_f64_full
        .type           $__internal_0_$__cuda_sm20_div_rn_f64_full,@function
        .size           $__internal_0_$__cuda_sm20_div_rn_f64_full,(.L_x_16 - $__internal_0_$__cuda_sm20_div_rn_f64_full)
$__internal_0_$__cuda_sm20_div_rn_f64_full:
[----:B------:R-:W-:Y:S01]  /*02f0*/  MOV R3, 0x3ff80000 ;  /* 0x3ff8000000037802 */ /* 0x000fe20000000f00 */
[----:B------:R-:W-:Y:S01]  /*0300*/  IMAD.MOV.U32 R2, RZ, RZ, 0x0 ;  /* 0x00000000ff027424 */ /* 0x000fe200078e00ff */
[----:B------:R-:W-:Y:S01]  /*0310*/  FSETP.GEU.AND P1, PT, |R9|, 1.469367938527859385e-39, PT ;  /* 0x001000000900780b */ /* 0x000fe20003f2e200 */
[----:B------:R-:W-:Y:S01]  /*0320*/  IMAD.MOV.U32 R10, RZ, RZ, 0x1 ;  /* 0x00000001ff0a7424 */ /* 0x000fe200078e00ff */
[----:B------:R-:W0:Y:S01]  /*0330*/  MUFU.RCP64H R11, R3 ;  /* 0x00000003000b7308 */ /* 0x000e220000001800 */
[----:B------:R-:W-:-:S04]  /*0340*/  IMAD.MOV.U32 R21, RZ, RZ, 0x40100000 ;  /* 0x40100000ff157424 */ /* 0x000fc800078e00ff */
[----:B------:R-:W-:Y:S01]  /*0350*/  VIADD R23, R21, 0xffffffff ;  /* 0xffffffff15177836 */ /* 0x000fe20000000000 */
[----:B0-----:R-:W-:-:S08]  /*0360*/  DFMA R12, R10, -R2, 1 ;  /* 0x3ff000000a0c742b */ /* 0x001fd00000000802 */
[----:B------:R-:W-:Y:S01]  /*0370*/  DFMA R14, R12, R12, R12 ;  /* 0x0000000c0c0e722b */ /* 0x000fe2000000000c */
[----:B------:R-:W-:Y:S01]  /*0380*/  LOP3.LUT R12, R9, 0x7ff00000, RZ, 0xc0, !PT ;  /* 0x7ff00000090c7812 */ /* 0x000fe200078ec0ff */
[----:B------:R-:W-:-:S03]  /*0390*/  IMAD.MOV.U32 R13, RZ, RZ, 0x1ca00000 ;  /* 0x1ca00000ff0d7424 */ /* 0x000fc600078e00ff */
[----:B------:R-:W-:-:S03]  /*03a0*/  ISETP.GE.U32.AND P0, PT, R12, 0x40100000, PT ;  /* 0x401000000c00780c */ /* 0x000fc60003f06070 */
[----:B------:R-:W-:Y:S01]  /*03b0*/  DFMA R16, R10, R14, R10 ;  /* 0x0000000e0a10722b */ /* 0x000fe2000000000a */
[----:B------:R-:W-:Y:S01]  /*03c0*/  MOV R20, R12 ;  /* 0x0000000c00147202 */ /* 0x000fe20000000f00 */
[----:B------:R-:W-:Y:S01]  /*03d0*/  IMAD.MOV.U32 R10, RZ, RZ, R8 ;  /* 0x000000ffff0a7224 */ /* 0x000fe200078e0008 */
[----:B------:R-:W-:-:S04]  /*03e0*/  SEL R13, R13, 0x63400000, !P0 ;  /* 0x634000000d0d7807 */ /* 0x000fc80004000000 */
[C-C-:B------:R-:W-:Y:S01]  /*03f0*/  @!P1 LOP3.LUT R14, R13.reuse, 0x80000000, R9.reuse, 0xf8, !PT ;  /* 0x800000000d0e9812 */ /* 0x140fe200078ef809 */
[----:B------:R-:W-:Y:S01]  /*0400*/  DFMA R18, R16, -R2, 1 ;  /* 0x3ff000001012742b */ /* 0x000fe20000000802 */
[----:B------:R-:W-:Y:S02]  /*0410*/  LOP3.LUT R11, R13, 0x800fffff, R9, 0xf8, !PT ;  /* 0x800fffff0d0b7812 */ /* 0x000fe400078ef809 */
[----:B------:R-:W-:Y:S01]  /*0420*/  @!P1 LOP3.LUT R15, R14, 0x100000, RZ, 0xfc, !PT ;  /* 0x001000000e0f9812 */ /* 0x000fe200078efcff */
[----:B------:R-:W-:-:S06]  /*0430*/  @!P1 IMAD.MOV.U32 R14, RZ, RZ, RZ ;  /* 0x000000ffff0e9224 */ /* 0x000fcc00078e00ff */
[----:B------:R-:W-:Y:S02]  /*0440*/  @!P1 DFMA R10, R10, 2, -R14 ;  /* 0x400000000a0a982b */ /* 0x000fe4000000080e */
[----:B------:R-:W-:-:S08]  /*0450*/  DFMA R14, R16, R18, R16 ;  /* 0x00000012100e722b */ /* 0x000fd00000000010 */
[----:B------:R-:W-:Y:S01]  /*0460*/  @!P1 LOP3.LUT R20, R11, 0x7ff00000, RZ, 0xc0, !PT ;  /* 0x7ff000000b149812 */ /* 0x000fe200078ec0ff */
[----:B------:R-:W-:-:S04]  /*0470*/  DMUL R18, R14, R10 ;  /* 0x0000000a0e127228 */ /* 0x000fc80000000000 */
[----:B------:R-:W-:-:S04]  /*0480*/  VIADD R22, R20, 0xffffffff ;  /* 0xffffffff14167836 */ /* 0x000fc80000000000 */
[----:B------:R-:W-:Y:S01]  /*0490*/  DFMA R16, R18, -R2, R10 ;  /* 0x800000021210722b */ /* 0x000fe2000000000a */
[----:B------:R-:W-:-:S04]  /*04a0*/  ISETP.GT.U32.AND P0, PT, R22, 0x7feffffe, PT ;  /* 0x7feffffe1600780c */ /* 0x000fc80003f04070 */
[----:B------:R-:W-:-:S03]  /*04b0*/  ISETP.GT.U32.OR P0, PT, R23, 0x7feffffe, P0 ;  /* 0x7feffffe1700780c */ /* 0x000fc60000704470 */
[----:B------:R-:W-:-:S10]  /*04c0*/  DFMA R14, R14, R16, R18 ;  /* 0x000000100e0e722b */ /* 0x000fd40000000012 */
[----:B------:R-:W-:Y:S05]  /*04d0*/  @P0 BRA `(.L_x_1) ;  /* 0x0000000000680947 */ /* 0x000fea0003800000 */
[----:B------:R-:W-:Y:S02]  /*04e0*/  IMAD.MOV.U32 R9, RZ, RZ, 0x40100000 ;  /* 0x40100000ff097424 */ /* 0x000fe400078e00ff */
[----:B------:R-:W-:-:S03]  /*04f0*/  IMAD.MOV.U32 R8, RZ, RZ, RZ ;  /* 0x000000ffff087224 */ /* 0x000fc600078e00ff */
[----:B------:R-:W-:-:S04]  /*0500*/  VIADDMNMX R12, R12, -R9, 0xb9600000, !PT ;  /* 0xb96000000c0c7446 */ /* 0x000fc80007800909 */
[----:B------:R-:W-:-:S04]  /*0510*/  VIMNMX R12, PT, PT, R12, 0x46a00000, PT ;  /* 0x46a000000c0c7848 */ /* 0x000fc80003fe0100 */
[----:B------:R-:W-:-:S05]  /*0520*/  IADD3 R16, PT, PT, -R13, R12, RZ ;  /* 0x0000000c0d107210 */ /* 0x000fca0007ffe1ff */
[----:B------:R-:W-:-:S06]  /*0530*/  VIADD R9, R16, 0x7fe00000 ;  /* 0x7fe0000010097836 */ /* 0x000fcc0000000000 */
[----:B------:R-:W-:-:S10]  /*0540*/  DMUL R12, R14, R8 ;  /* 0x000000080e0c7228 */ /* 0x000fd40000000000 */
[----:B------:R-:W-:-:S13]  /*0550*/  FSETP.GTU.AND P0, PT, |R13|, 1.469367938527859385e-39, PT ;  /* 0x001000000d00780b */ /* 0x000fda0003f0c200 */
[----:B------:R-:W-:Y:S05]  /*0560*/  @P0 BRA `(.L_x_2) ;  /* 0x0000000000880947 */ /* 0x000fea0003800000 */
[----:B------:R-:W-:Y:S01]  /*0570*/  DFMA R2, R14, -R2, R10 ;  /* 0x800000020e02722b */ /* 0x000fe2000000000a */
[----:B------:R-:W-:-:S09]  /*0580*/  IMAD.MOV.U32 R8, RZ, RZ, RZ ;  /* 0x000000ffff087224 */ /* 0x000fd200078e00ff */
[C---:B------:R-:W-:Y:S02]  /*0590*/  FSETP.NEU.AND P0, PT, R3.reuse, RZ, PT ;  /* 0x000000ff0300720b */ /* 0x040fe40003f0d000 */
[----:B------:R-:W-:-:S04]  /*05a0*/  LOP3.LUT R2, R3, 0x40180000, RZ, 0x3c, !PT ;  /* 0x4018000003027812 */ /* 0x000fc800078e3cff */
[----:B------:R-:W-:-:S04]  /*05b0*/  LOP3.LUT R11, R2, 0x80000000, RZ, 0xc0, !PT ;  /* 0x80000000020b7812 */ /* 0x000fc800078ec0ff */
[----:B------:R-:W-:-:S03]  /*05c0*/  LOP3.LUT R9, R11, R9, RZ, 0xfc, !PT ;  /* 0x000000090b097212 */ /* 0x000fc600078efcff */
[----:B------:R-:W-:Y:S05]  /*05d0*/  @!P0 BRA `(.L_x_2) ;  /* 0x00000000006c8947 */ /* 0x000fea0003800000 */
[----:B------:R-:W-:Y:S01]  /*05e0*/  IMAD.MOV R3, RZ, RZ, -R16 ;  /* 0x000000ffff037224 */ /* 0x000fe200078e0a10 */
[----:B------:R-:W-:Y:S01]  /*05f0*/  MOV R2, RZ ;  /* 0x000000ff00027202 */ /* 0x000fe20000000f00 */
[----:B------:R-:W-:-:S05]  /*0600*/  DMUL.RP R8, R14, R8 ;  /* 0x000000080e087228 */ /* 0x000fca0000008000 */
[----:B------:R-:W-:-:S05]  /*0610*/  DFMA R2, R12, -R2, R14 ;  /* 0x800000020c02722b */ /* 0x000fca000000000e */
[----:B------:R-:W-:Y:S02]  /*0620*/  LOP3.LUT R11, R9, R11, RZ, 0x3c, !PT ;  /* 0x0000000b090b7212 */ /* 0x000fe400078e3cff */
[----:B------:R-:W-:-:S04]  /*0630*/  IADD3 R2, PT, PT, -R16, -0x43300000, RZ ;  /* 0xbcd0000010027810 */ /* 0x000fc80007ffe1ff */
[----:B------:R-:W-:-:S04]  /*0640*/  FSETP.NEU.AND P0, PT, |R3|, R2, PT ;  /* 0x000000020300720b */ /* 0x000fc80003f0d200 */
[----:B------:R-:W-:Y:S02]  /*0650*/  FSEL R12, R8, R12, !P0 ;  /* 0x0000000c080c7208 */ /* 0x000fe40004000000 */
[----:B------:R-:W-:Y:S01]  /*0660*/  FSEL R13, R11, R13, !P0 ;  /* 0x0000000d0b0d7208 */ /* 0x000fe20004000000 */
[----:B------:R-:W-:Y:S06]  /*0670*/  BRA `(.L_x_2) ;  /* 0x0000000000447947 */ /* 0x000fec0003800000 */
.L_x_1:
[----:B------:R-:W-:-:S14]  /*0680*/  DSETP.NAN.AND P0, PT, R8, R8, PT ;  /* 0x000000080800722a */ /* 0x000fdc0003f08000 */
[----:B------:R-:W-:Y:S05]  /*0690*/  @P0 BRA `(.L_x_3) ;  /* 0x0000000000340947 */ /* 0x000fea0003800000 */
[----:B------:R-:W-:Y:S01]  /*06a0*/  ISETP.NE.AND P0, PT, R20, R21, PT ;  /* 0x000000151400720c */ /* 0x000fe20003f05270 */
[----:B------:R-:W-:Y:S02]  /*06b0*/  IMAD.MOV.U32 R12, RZ, RZ, 0x0 ;  /* 0x00000000ff0c7424 */ /* 0x000fe400078e00ff */
[----:B------:R-:W-:-:S10]  /*06c0*/  IMAD.MOV.U32 R13, RZ, RZ, -0x80000 ;  /* 0xfff80000ff0d7424 */ /* 0x000fd400078e00ff */
[----:B------:R-:W-:Y:S05]  /*06d0*/  @!P0 BRA `(.L_x_2) ;  /* 0x00000000002c8947 */ /* 0x000fea0003800000 */
[----:B------:R-:W-:Y:S02]  /*06e0*/  ISETP.NE.AND P0, PT, R20, 0x7ff00000, PT ;  /* 0x7ff000001400780c */ /* 0x000fe40003f05270 */
[----:B------:R-:W-:Y:S02]  /*06f0*/  LOP3.LUT R8, R9, 0x40180000, RZ, 0x3c, !PT ;  /* 0x4018000009087812 */ /* 0x000fe400078e3cff */
[----:B------:R-:W-:Y:S02]  /*0700*/  ISETP.EQ.OR P0, PT, R21, RZ, !P0 ;  /* 0x000000ff1500720c */ /* 0x000fe40004702670 */
[----:B------:R-:W-:-:S11]  /*0710*/  LOP3.LUT R13, R8, 0x80000000, RZ, 0xc0, !PT ;  /* 0x80000000080d7812 */ /* 0x000fd600078ec0ff */
[----:B------:R-:W-:Y:S01]  /*0720*/  @P0 LOP3.LUT R2, R13, 0x7ff00000, RZ, 0xfc, !PT ;  /* 0x7ff000000d020812 */ /* 0x000fe200078efcff */
[----:B------:R-:W-:Y:S02]  /*0730*/  @!P0 IMAD.MOV.U32 R12, RZ, RZ, RZ ;  /* 0x000000ffff0c8224 */ /* 0x000fe400078e00ff */
[----:B------:R-:W-:Y:S01]  /*0740*/  @P0 IMAD.MOV.U32 R12, RZ, RZ, RZ ;  /* 0x000000ffff0c0224 */ /* 0x000fe200078e00ff */
[----:B------:R-:W-:Y:S01]  /*0750*/  @P0 MOV R13, R2 ;  /* 0x00000002000d0202 */ /* 0x000fe20000000f00 */
[----:B------:R-:W-:Y:S06]  /*0760*/  BRA `(.L_x_2) ;  /* 0x0000000000087947 */ /* 0x000fec0003800000 */
.L_x_3:
[----:B------:R-:W-:Y:S01]  /*0770*/  LOP3.LUT R13, R9, 0x80000, RZ, 0xfc, !PT ;  /* 0x00080000090d7812 */ /* 0x000fe200078efcff */
[----:B------:R-:W-:-:S07]  /*0780*/  IMAD.MOV.U32 R12, RZ, RZ, R8 ;  /* 0x000000ffff0c7224 */ /* 0x000fce00078e0008 */
.L_x_2:
[----:B------:R-:W-:Y:S02]  /*0790*/  IMAD.MOV.U32 R2, RZ, RZ, R0 ;  /* 0x000000ffff027224 */ /* 0x000fe400078e0000 */
[----:B------:R-:W-:-:S04]  /*07a0*/  IMAD.MOV.U32 R3, RZ, RZ, 0x0 ;  /* 0x00000000ff037424 */ /* 0x000fc800078e00ff */
[----:B------:R-:W-:Y:S05]  /*07b0*/  RET.REL.NODEC R2 `(_Z12calculateRezPfS_S_S_S_fi) ;  /* 0xfffffff802107950 */ /* 0x000fea0003c3ffff */
.L_x_4:
[----:B------:R-:W-:-:S00]  /*07c0*/  BRA `(.L_x_4) ;  /* 0xfffffffc00fc7947 */ /* 0x000fc0000383ffff */
[----:B------:R-:W-:-:S00]  /*07d0*/  NOP ;  /* 0x0000000000007918 */ /* 0x000fc00000000000 */
        /* <DEDUP_REMOVED lines=10> */
.L_x_16:


//--------------------- .text._Z10calculateKPfS_S_S_fffffi --------------------------
	.section	.text._Z10calculateKPfS_S_S_fffffi,"ax",@progbits
	.align	128
        .global         _Z10calculateKPfS_S_S_fffffi
        .type           _Z10calculateKPfS_S_S_fffffi,@function
        .size           _Z10calculateKPfS_S_S_fffffi,(.L_x_17 - _Z10calculateKPfS_S_S_fffffi)
        .other          _Z10calculateKPfS_S_S_fffffi,@"STO_CUDA_ENTRY STV_DEFAULT"
_Z10calculateKPfS_S_S_fffffi:
.text._Z10calculateKPfS_S_S_fffffi:
[----:B------:R-:W0:Y:S08]  /*0000*/  LDC R1, c[0x0][0x37c] ;  /* 0x0000df00ff017b82 */ /* 0x000e300000000800 */
[----:B------:R-:W1:Y:S01]  /*0010*/  LDC R8, c[0x0][0x3a8] ;  /* 0x0000ea00ff087b82 */ /* 0x000e620000000800 */
[----:B------:R-:W1:Y:S01]  /*0020*/  LDCU UR5, c[0x0][0x3a0] ;  /* 0x00007400ff0577ac */ /* 0x000e620008000800 */
[----:B0-----:R-:W-:Y:S01]  /*0030*/  VIADD R1, R1, 0xffffffb8 ;  /* 0xffffffb801017836 */ /* 0x001fe20000000000 */
[----:B------:R-:W0:Y:S01]  /*0040*/  LDCU.64 UR6, c[0x0][0x358] ;  /* 0x00006b00ff0677ac */ /* 0x000e220008000a00 */
[----:B-1----:R-:W-:-:S04]  /*0050*/  FMUL R9, R8, UR5 ;  /* 0x0000000508097c20 */ /* 0x002fc80008400000 */
[C---:B------:R-:W-:Y:S01]  /*0060*/  FMUL R0, R9.reuse, 0.63661974668502807617 ;  /* 0x3f22f98309007820 */ /* 0x040fe20000400000 */
[----:B------:R-:W-:-:S05]  /*0070*/  FSETP.GE.AND P0, PT, |R9|, 105615, PT ;  /* 0x47ce47800900780b */ /* 0x000fca0003f06200 */
[----:B------:R-:W1:Y:S02]  /*0080*/  F2I.NTZ R0, R0 ;  /* 0x0000000000007305 */ /* 0x000e640000203100 */
[----:B-1----:R-:W-:-:S05]  /*0090*/  I2FP.F32.S32 R2, R0 ;  /* 0x0000000000027245 */ /* 0x002fca0000201400 */
[----:B------:R-:W-:-:S04]  /*00a0*/  FFMA R3, R2, -1.5707962512969970703, R9 ;  /* 0xbfc90fda02037823 */ /* 0x000fc80000000009 */
[----:B------:R-:W-:-:S04]  /*00b0*/  FFMA R3, R2, -7.5497894158615963534e-08, R3 ;  /* 0xb3a2216802037823 */ /* 0x000fc80000000003 */
[----:B------:R-:W-:Y:S01]  /*00c0*/  FFMA R7, R2, -5.3903029534742383927e-15, R3 ;  /* 0xa7c234c502077823 */ /* 0x000fe20000000003 */
[----:B0-----:R-:W-:Y:S06]  /*00d0*/  @!P0 BRA `(.L_x_5) ;  /* 0x0000000000dc8947 */ /* 0x001fec0003800000 */
[----:B------:R-:W-:-:S13]  /*00e0*/  FSETP.NEU.AND P0, PT, |R9|, +INF , PT ;  /* 0x7f8000000900780b */ /* 0x000fda0003f0d200 */
[----:B------:R-:W-:Y:S01]  /*00f0*/  @!P0 FMUL R7, RZ, R9 ;  /* 0x00000009ff078220 */ /* 0x000fe20000400000 */
[----:B------:R-:W-:Y:S01]  /*0100*/  @!P0 IMAD.MOV.U32 R0, RZ, RZ, RZ ;  /* 0x000000ffff008224 */ /* 0x000fe200078e00ff */
[----:B------:R-:W-:Y:S06]  /*0110*/  @!P0 BRA `(.L_x_5) ;  /* 0x0000000000cc8947 */ /* 0x000fec0003800000 */
[----:B------:R-:W-:Y:S01]  /*0120*/  IMAD.SHL.U32 R2, R9, 0x100, RZ ;  /* 0x0000010009027824 */ /* 0x000fe200078e00ff */
[----:B------:R-:W0:Y:S01]  /*0130*/  LDCU.64 UR8, c[0x4][URZ] ;  /* 0x01000000ff0877ac */ /* 0x000e220008000a00 */
[----:B------:R-:W-:Y:S02]  /*0140*/  IMAD.MOV.U32 R4, RZ, RZ, RZ ;  /* 0x000000ffff047224 */ /* 0x000fe400078e00ff */
[----:B------:R-:W-:Y:S01]  /*0150*/  IMAD.MOV.U32 R13, RZ, RZ, RZ ;  /* 0x000000ffff0d7224 */ /* 0x000fe200078e00ff */
[----:B------:R-:W-:Y:S01]  /*0160*/  LOP3.LUT R5, R2, 0x80000000, RZ, 0xfc, !PT ;  /* 0x8000000002057812 */ /* 0x000fe200078efcff */
[----:B------:R-:W-:Y:S01]  /*0170*/  IMAD.MOV.U32 R0, RZ, RZ, R1 ;  /* 0x000000ffff007224 */ /* 0x000fe200078e0001 */
[----:B------:R-:W-:-:S06]  /*0180*/  UMOV UR4, URZ ;  /* 0x000000ff00047c82 */ /* 0x000fcc0008000000 */
.L_x_6:
[----:B0-----:R-:W-:Y:S02]  /*0190*/  IMAD.U32 R6, RZ, RZ, UR8 ;  /* 0x00000008ff067e24 */ /* 0x001fe4000f8e00ff */
[----:B------:R-:W-:-:S05]  /*01a0*/  IMAD.U32 R7, RZ, RZ, UR9 ;  /* 0x00000009ff077e24 */ /* 0x000fca000f8e00ff */
[----:B------:R-:W2:Y:S01]  /*01b0*/  LDG.E.CONSTANT R2, desc[UR6][R6.64] ;  /* 0x0000000606027981 */ /* 0x000ea2000c1e9900 */
[----:B------:R-:W-:Y:S02]  /*01c0*/  UIADD3 UR8, UP0, UPT, UR8, 0x4, URZ ;  /* 0x0000000408087890 */ /* 0x000fe4000ff1e0ff */
[----:B------:R-:W-:Y:S02]  /*01d0*/  UIADD3 UR4, UPT, UPT, UR4, 0x1, URZ ;  /* 0x0000000104047890 */ /* 0x000fe4000fffe0ff */
[----:B------:R-:W-:Y:S02]  /*01e0*/  UIADD3.X UR9, UPT, UPT, URZ, UR9, URZ, UP0, !UPT ;  /* 0x00000009ff097290 */ /* 0x000fe400087fe4ff */
[----:B------:R-:W-:Y:S01]  /*01f0*/  UISETP.NE.AND UP0, UPT, UR4, 0x6, UPT ;  /* 0x000000060400788c */ /* 0x000fe2000bf05270 */
[----:B--2---:R-:W-:-:S03]  /*0200*/  IMAD.WIDE.U32 R2, R2, R5, RZ ;  /* 0x0000000502027225 */ /* 0x004fc600078e00ff */
[----:B------:R-:W-:-:S05]  /*0210*/  IADD3 R11, P0, PT, R2, R4, RZ ;  /* 0x00000004020b7210 */ /* 0x000fca0007f1e0ff */
[----:B------:R0:W-:Y:S01]  /*0220*/  STL [R0], R11 ;  /* 0x0000000b00007387 */ /* 0x0001e20000100800 */
[----:B------:R-:W-:Y:S02]  /*0230*/  IMAD.X R4, R3, 0x1, R13, P0 ;  /* 0x0000000103047824 */ /* 0x000fe400000e060d */
[----:B0-----:R-:W-:Y:S01]  /*0240*/  VIADD R0, R0, 0x4 ;  /* 0x0000000400007836 */ /* 0x001fe20000000000 */
[----:B------:R-:W-:Y:S06]  /*0250*/  BRA.U UP0, `(.L_x_6) ;  /* 0xfffffffd00cc7547 */ /* 0x000fec000b83ffff */
[----:B------:R-:W-:Y:S01]  /*0260*/  SHF.R.U32.HI R6, RZ, 0x17, R9 ;  /* 0x00000017ff067819 */ /* 0x000fe20000011609 */
[----:B------:R0:W-:Y:S03]  /*0270*/  STL [R1+0x18], R4 ;  /* 0x0000180401007387 */ /* 0x0001e60000100800 */
[C---:B------:R-:W-:Y:S02]  /*0280*/  LOP3.LUT R0, R6.reuse, 0xe0, RZ, 0xc0, !PT ;  /* 0x000000e006007812 */ /* 0x040fe400078ec0ff */
[----:B------:R-:W-:-:S03]  /*0290*/  LOP3.LUT P0, RZ, R6, 0x1f, RZ, 0xc0, !PT ;  /* 0x0000001f06ff7812 */ /* 0x000fc6000780c0ff */
[----:B------:R-:W-:-:S05]  /*02a0*/  VIADD R0, R0, 0xffffff80 ;  /* 0xffffff8000007836 */ /* 0x000fca0000000000 */
[----:B------:R-:W-:-:S05]  /*02b0*/  SHF.R.U32.HI R0, RZ, 0x5, R0 ;  /* 0x00000005ff007819 */ /* 0x000fca0000011600 */
[----:B------:R-:W-:-:S05]  /*02c0*/  IMAD R10, R0, -0x4, R1 ;  /* 0xfffffffc000a7824 */ /* 0x000fca00078e0201 */
[----:B------:R-:W2:Y:S04]  /*02d0*/  LDL R3, [R10+0x18] ;  /* 0x000018000a037983 */ /* 0x000ea80000100800 */
[----:B------:R-:W2:Y:S04]  /*02e0*/  LDL R2, [R10+0x14] ;  /* 0x000014000a027983 */ /* 0x000ea80000100800 */
[----:B------:R-:W3:Y:S01]  /*02f0*/  @P0 LDL R5, [R10+0x10] ;  /* 0x000010000a050983 */ /* 0x000ee20000100800 */
[----:B------:R-:W-:Y:S01]  /*0300*/  LOP3.LUT R0, R6, 0x1f, RZ, 0xc0, !PT ;  /* 0x0000001f06007812 */ /* 0x000fe200078ec0ff */
[----:B------:R-:W-:Y:S01]  /*0310*/  UMOV UR8, 0x54442d19 ;  /* 0x54442d1900087882 */ /* 0x000fe20000000000 */
[----:B------:R-:W-:-:S02]  /*0320*/  UMOV UR9, 0x3bf921fb ;  /* 0x3bf921fb00097882 */ /* 0x000fc40000000000 */
[-C--:B--2---:R-:W-:Y:S02]  /*0330*/  @P0 SHF.L.W.U32.HI R3, R2, R0.reuse, R3 ;  /* 0x0000000002030219 */ /* 0x084fe40000010e03 */
[----:B---3--:R-:W-:Y:S02]  /*0340*/  @P0 SHF.L.W.U32.HI R2, R5, R0, R2 ;  /* 0x0000000005020219 */ /* 0x008fe40000010e02 */
[----:B------:R-:W-:Y:S02]  /*0350*/  ISETP.GE.AND P0, PT, R9, RZ, PT ;  /* 0x000000ff0900720c */ /* 0x000fe40003f06270 */
[C-C-:B------:R-:W-:Y:S01]  /*0360*/  SHF.L.W.U32.HI R0, R2.reuse, 0x2, R3.reuse ;  /* 0x0000000202007819 */ /* 0x140fe20000010e03 */
[----:B------:R-:W-:Y:S01]  /*0370*/  IMAD.SHL.U32 R2, R2, 0x4, RZ ;  /* 0x0000000402027824 */ /* 0x000fe200078e00ff */
[----:B------:R-:W-:Y:S02]  /*0380*/  SHF.R.U32.HI R3, RZ, 0x1e, R3 ;  /* 0x0000001eff037819 */ /* 0x000fe40000011603 */
[----:B------:R-:W-:-:S02]  /*0390*/  SHF.R.S32.HI R5, RZ, 0x1f, R0 ;  /* 0x0000001fff057819 */ /* 0x000fc40000011400 */
[C---:B------:R-:W-:Y:S02]  /*03a0*/  LOP3.LUT R9, R0.reuse, R9, RZ, 0x3c, !PT ;  /* 0x0000000900097212 */ /* 0x040fe400078e3cff */
[C---:B------:R-:W-:Y:S02]  /*03b0*/  LOP3.LUT R6, R5.reuse, R2, RZ, 0x3c, !PT ;  /* 0x0000000205067212 */ /* 0x040fe400078e3cff */
[----:B------:R-:W-:Y:S02]  /*03c0*/  LOP3.LUT R7, R5, R0, RZ, 0x3c, !PT ;  /* 0x0000000005077212 */ /* 0x000fe400078e3cff */
[----:B------:R-:W-:Y:S02]  /*03d0*/  LEA.HI R0, R0, R3, RZ, 0x1 ;  /* 0x0000000300007211 */ /* 0x000fe400078f08ff */
[----:B------:R-:W-:Y:S02]  /*03e0*/  ISETP.GE.AND P1, PT, R9, RZ, PT ;  /* 0x000000ff0900720c */ /* 0x000fe40003f26270 */
[----:B------:R-:W0:Y:S01]  /*03f0*/  I2F.F64.S64 R6, R6 ;  /* 0x0000000600067312 */ /* 0x000e220000301c00 */
[----:B------:R-:W-:-:S04]  /*0400*/  IMAD.MOV R2, RZ, RZ, -R0 ;  /* 0x000000ffff027224 */ /* 0x000fc800078e0a00 */
[----:B------:R-:W-:Y:S01]  /*0410*/  @!P0 IMAD.MOV.U32 R0, RZ, RZ, R2 ;  /* 0x000000ffff008224 */ /* 0x000fe200078e0002 */
[----:B0-----:R-:W-:-:S10]  /*0420*/  DMUL R4, R6, UR8 ;  /* 0x0000000806047c28 */ /* 0x001fd40008000000 */
[----:B------:R-:W0:Y:S02]  /*0430*/  F2F.F32.F64 R4, R4 ;  /* 0x0000000400047310 */ /* 0x000e240000301000 */
[----:B0-----:R-:W-:-:S07]  /*0440*/  FSEL R7, -R4, R4, !P1 ;  /* 0x0000000404077208 */ /* 0x001fce0004800100 */
.L_x_5:
[----:B------:R-:W0:Y:S01]  /*0450*/  LDC.64 R2, c[0x0][0x3b0] ;  /* 0x0000ec00ff027b82 */ /* 0x000e220000000a00 */
[----:B------:R-:W-:Y:S02]  /*0460*/  IMAD.MOV.U32 R10, RZ, RZ, 0x37cbac00 ;  /* 0x37cbac00ff0a7424 */ /* 0x000fe400078e00ff */
[----:B------:R-:W-:Y:S01]  /*0470*/  FMUL R11, R7, R7 ;  /* 0x00000007070b7220 */ /* 0x000fe20000400000 */
[----:B------:R-:W-:Y:S01]  /*0480*/  LOP3.LUT R4, R0, 0x1, RZ, 0xc0, !PT ;  /* 0x0000000100047812 */ /* 0x000fe200078ec0ff */
[----:B------:R-:W-:Y:S01]  /*0490*/  IMAD.MOV.U32 R12, RZ, RZ, 0x3c0885e4 ;  /* 0x3c0885e4ff0c7424 */ /* 0x000fe200078e00ff */
[----:B------:R-:W-:Y:S01]  /*04a0*/  F2F.F64.F32 R8, R8 ;  /* 0x0000000800087310 */ /* 0x000fe20000201800 */
[----:B------:R-:W-:Y:S01]  /*04b0*/  FFMA R10, R11, R10, -0.0013887860113754868507 ;  /* 0xbab607ed0b0a7423 */ /* 0x000fe2000000000a */
[----:B------:R-:W-:Y:S01]  /*04c0*/  ISETP.NE.U32.AND P0, PT, R4, 0x1, PT ;  /* 0x000000010400780c */ /* 0x000fe20003f05070 */
[----:B------:R-:W1:Y:S01]  /*04d0*/  LDC R6, c[0x0][0x3ac] ;  /* 0x0000eb00ff067b82 */ /* 0x000e620000000800 */
[----:B------:R-:W-:Y:S01]  /*04e0*/  VIADD R0, R0, 0x1 ;  /* 0x0000000100007836 */ /* 0x000fe20000000000 */
[----:B------:R-:W1:Y:S01]  /*04f0*/  LDCU UR4, c[0x0][0x3a4] ;  /* 0x00007480ff0477ac */ /* 0x000e620008000800 */
[----:B------:R-:W-:Y:S01]  /*0500*/  FSEL R10, R10, -0.00019574658654164522886, P0 ;  /* 0xb94d41530a0a7808 */ /* 0x000fe20000000000 */
[----:B------:R-:W-:Y:S01]  /*0510*/  IMAD.MOV.U32 R13, RZ, RZ, 0x3e2aaaa8 ;  /* 0x3e2aaaa8ff0d7424 */ /* 0x000fe200078e00ff */
[----:B------:R-:W-:Y:S01]  /*0520*/  FSEL R12, R12, 0.041666727513074874878, !P0 ;  /* 0x3d2aaabb0c0c7808 */ /* 0x000fe20004000000 */
[----:B------:R-:W-:Y:S01]  /*0530*/  F2F.F64.F32 R20, UR5 ;  /* 0x0000000500147d10 */ /* 0x000fe20008201800 */
[----:B------:R-:W-:Y:S01]  /*0540*/  LOP3.LUT P1, RZ, R0, 0x2, RZ, 0xc0, !PT ;  /* 0x0000000200ff7812 */ /* 0x000fe2000782c0ff */
[----:B------:R-:W2:Y:S01]  /*0550*/  LDC.64 R4, c[0x0][0x380] ;  /* 0x0000e000ff047b82 */ /* 0x000ea20000000a00 */
[----:B------:R-:W-:Y:S01]  /*0560*/  FSEL R0, R7, 1, !P0 ;  /* 0x3f80000007007808 */ /* 0x000fe20004000000 */
[----:B------:R-:W-:Y:S01]  /*0570*/  FFMA R10, R11, R10, R12 ;  /* 0x0000000a0b0a7223 */ /* 0x000fe2000000000c */
[----:B------:R-:W-:-:S03]  /*0580*/  FSEL R12, -R13, -0.4999999701976776123, !P0 ;  /* 0xbeffffff0d0c7808 */ /* 0x000fc60004000100 */
[----:B0-----:R-:W0:Y:S02]  /*0590*/  F2F.F64.F32 R16, R2 ;  /* 0x0000000200107310 */ /* 0x001e240000201800 */
[C---:B------:R-:W-:Y:S01]  /*05a0*/  FFMA R10, R11.reuse, R10, R12 ;  /* 0x0000000a0b0a7223 */ /* 0x040fe2000000000c */
[----:B------:R-:W-:-:S04]  /*05b0*/  FFMA R11, R11, R0, RZ ;  /* 0x000000000b0b7223 */ /* 0x000fc800000000ff */
[----:B------:R-:W-:Y:S01]  /*05c0*/  FFMA R11, R11, R10, R0 ;  /* 0x0000000a0b0b7223 */ /* 0x000fe20000000000 */
[----:B-1----:R-:W-:-:S03]  /*05d0*/  FMUL R6, R6, UR4 ;  /* 0x0000000406067c20 */ /* 0x002fc60008400000 */
[----:B------:R-:W-:-:S04]  /*05e0*/  @P1 FADD R11, RZ, -R11 ;  /* 0x8000000bff0b1221 */ /* 0x000fc80000000000 */
[----:B------:R-:W-:Y:S01]  /*05f0*/  FFMA R19, R11, R2, -R6 ;  /* 0x000000020b137223 */ /* 0x000fe20000000806 */
[----:B0-----:R-:W-:Y:S01]  /*0600*/  DFMA R8, R16, 0.5, R8 ;  /* 0x3fe000001008782b */ /* 0x001fe20000000008 */
[----:B--2---:R-:W-:-:S05]  /*0610*/  IMAD.WIDE R4, R3, 0x4, R4 ;  /* 0x0000000403047825 */ /* 0x004fca00078e0204 */
[----:B------:R0:W-:Y:S02]  /*0620*/  STG.E desc[UR6][R4.64], R19 ;  /* 0x0000001304007986 */ /* 0x0001e4000c101906 */
[----:B------:R-:W-:-:S08]  /*0630*/  DMUL R20, R20, R8 ;  /* 0x0000000814147228 */ /* 0x000fd00000000000 */
[----:B------:R-:W-:-:S14]  /*0640*/  DSETP.NEU.AND P0, PT, |R20|, +INF , PT ;  /* 0x7ff000001400742a */ /* 0x000fdc0003f0d200 */
[----:B------:R-:W-:Y:S01]  /*0650*/  @!P0 DMUL R2, RZ, R20 ;  /* 0x00000014ff028228 */ /* 0x000fe20000000000 */
[----:B------:R-:W-:Y:S01]  /*0660*/  @!P0 IMAD.MOV.U32 R0, RZ, RZ, 0x1 ;  /* 0x00000001ff008424 */ /* 0x000fe200078e00ff */
[----:B0-----:R-:W-:Y:S09]  /*0670*/  @!P0 BRA `(.L_x_7) ;  /* 0x0000000000548947 */ /* 0x001ff20003800000 */
[----:B------:R-:W-:Y:S01]  /*0680*/  UMOV UR4, 0x6dc9c883 ;  /* 0x6dc9c88300047882 */ /* 0x000fe20000000000 */
[----:B------:R-:W-:Y:S01]  /*0690*/  UMOV UR5, 0x3fe45f30 ;  /* 0x3fe45f3000057882 */ /* 0x000fe20000000000 */
[C---:B------:R-:W-:Y:S02]  /*06a0*/  DSETP.GE.AND P0, PT, |R20|.reuse, 2.14748364800000000000e+09, PT ;  /* 0x41e000001400742a */ /* 0x040fe40003f06200 */
[----:B------:R-:W-:Y:S01]  /*06b0*/  DMUL R4, R20, UR4 ;  /* 0x0000000414047c28 */ /* 0x000fe20008000000 */
[----:B------:R-:W-:Y:S01]  /*06c0*/  UMOV UR4, 0x54442d18 ;  /* 0x54442d1800047882 */ /* 0x000fe20000000000 */
[----:B------:R-:W-:-:S04]  /*06d0*/  UMOV UR5, 0x3ff921fb ;  /* 0x3ff921fb00057882 */ /* 0x000fc80000000000 */
[----:B------:R-:W0:Y:S08]  /*06e0*/  F2I.F64 R0, R4 ;  /* 0x0000000400007311 */ /* 0x000e300000301100 */
[----:B0-----:R-:W0:Y:S02]  /*06f0*/  I2F.F64 R2, R0 ;  /* 0x0000000000027312 */ /* 0x001e240000201c00 */
[----:B0-----:R-:W-:Y:S01]  /*0700*/  DFMA R6, R2, -UR4, R20 ;  /* 0x8000000402067c2b */ /* 0x001fe20008000014 */
[----:B------:R-:W-:Y:S01]  /*0710*/  UMOV UR4, 0x33145c00 ;  /* 0x33145c0000047882 */ /* 0x000fe20000000000 */
[----:B------:R-:W-:-:S06]  /*0720*/  UMOV UR5, 0x3c91a626 ;  /* 0x3c91a62600057882 */ /* 0x000fcc0000000000 */
[----:B------:R-:W-:Y:S01]  /*0730*/  DFMA R6, R2, -UR4, R6 ;  /* 0x8000000402067c2b */ /* 0x000fe20008000006 */
[----:B------:R-:W-:Y:S01]  /*0740*/  UMOV UR4, 0x252049c0 ;  /* 0x252049c000047882 */ /* 0x000fe20000000000 */
[----:B------:R-:W-:-:S06]  /*0750*/  UMOV UR5, 0x397b839a ;  /* 0x397b839a00057882 */ /* 0x000fcc0000000000 */
[----:B------:R-:W-:Y:S01]  /*0760*/  DFMA R2, R2, -UR4, R6 ;  /* 0x8000000402027c2b */ /* 0x000fe20008000006 */
[----:B------:R-:W-:Y:S10]  /*0770*/  @!P0 BRA `(.L_x_8) ;  /* 0x0000000000108947 */ /* 0x000ff40003800000 */
[----:B------:R-:W-:-:S07]  /*0780*/  MOV R10, 0x7a0 ;  /* 0x000007a0000a7802 */ /* 0x000fce0000000f00 */
[----:B------:R-:W-:Y:S05]  /*0790*/  CALL.REL.NOINC `($_Z10calculateKPfS_S_S_fffffi$__internal_trig_reduction_slowpathd) ;  /* 0x0000000800407944 */ /* 0x000fea0003c00000 */
[----:B------:R-:W-:Y:S02]  /*07a0*/  IMAD.MOV.U32 R2, RZ, RZ, R12 ;  /* 0x000000ffff027224 */ /* 0x000fe400078e000c */
[----:B------:R-:W-:-:S07]  /*07b0*/  IMAD.MOV.U32 R3, RZ, RZ, R13 ;  /* 0x000000ffff037224 */ /* 0x000fce00078e000d */
.L_x_8:
[----:B------:R-:W-:-:S07]  /*07c0*/  VIADD R0, R0, 0x1 ;  /* 0x0000000100007836 */ /* 0x000fce0000000000 */
.L_x_7:
[----:B------:R-:W0:Y:S01]  /*07d0*/  LDCU.64 UR4, c[0x4][0x10] ;  /* 0x01000200ff0477ac */ /* 0x000e220008000a00 */
[C---:B------:R-:W-:Y:S01]  /*07e0*/  IMAD.SHL.U32 R4, R0.reuse, 0x40, RZ ;  /* 0x0000004000047824 */ /* 0x040fe200078e00ff */
[----:B------:R-:W-:Y:S01]  /*07f0*/  LOP3.LUT R18, R0, 0x1, RZ, 0xc0, !PT ;  /* 0x0000000100127812 */ /* 0x000fe200078ec0ff */
[----:B------:R-:W-:Y:S01]  /*0800*/  IMAD.MOV.U32 R24, RZ, RZ, 0x20fd8164 ;  /* 0x20fd8164ff187424 */ /* 0x000fe200078e00ff */
[----:B------:R-:W-:Y:S01]  /*0810*/  DMUL R20, R2, R2 ;  /* 0x0000000202147228 */ /* 0x000fe20000000000 */
[----:B------:R-:W1:Y:S01]  /*0820*/  LDCU.128 UR12, c[0x0][0x3a0] ;  /* 0x00007400ff0c77ac */ /* 0x000e620008000c00 */
[----:B------:R-:W-:-:S04]  /*0830*/  LOP3.LUT R4, R4, 0x40, RZ, 0xc0, !PT ;  /* 0x0000004004047812 */ /* 0x000fc800078ec0ff */
[----:B0-----:R-:W-:-:S05]  /*0840*/  IADD3 R22, P0, PT, R4, UR4, RZ ;  /* 0x0000000404167c10 */ /* 0x001fca000ff1e0ff */
[----:B------:R-:W-:-:S05]  /*0850*/  IMAD.X R23, RZ, RZ, UR5, P0 ;  /* 0x00000005ff177e24 */ /* 0x000fca00080e06ff */
[----:B------:R-:W2:Y:S04]  /*0860*/  LDG.E.128.CONSTANT R8, desc[UR6][R22.64] ;  /* 0x0000000616087981 */ /* 0x000ea8000c1e9d00 */
[----:B------:R-:W3:Y:S04]  /*0870*/  LDG.E.128.CONSTANT R12, desc[UR6][R22.64+0x10] ;  /* 0x00001006160c7981 */ /* 0x000ee8000c1e9d00 */
[----:B------:R-:W4:Y:S01]  /*0880*/  LDG.E.128.CONSTANT R4, desc[UR6][R22.64+0x20] ;  /* 0x0000200616047981 */ /* 0x000f22000c1e9d00 */
[----:B------:R-:W-:Y:S01]  /*0890*/  ISETP.NE.U32.AND P0, PT, R18, 0x1, PT ;  /* 0x000000011200780c */ /* 0x000fe20003f05070 */
[----:B------:R-:W-:-:S03]  /*08a0*/  IMAD.MOV.U32 R18, RZ, RZ, 0x3da8ff83 ;  /* 0x3da8ff83ff127424 */ /* 0x000fc600078e00ff */
[----:B------:R-:W-:Y:S02]  /*08b0*/  FSEL R24, R24, -8.06006814911005101289e+34, !P0 ;  /* 0xf9785eba18187808 */ /* 0x000fe40004000000 */
[----:B------:R-:W-:-:S06]  /*08c0*/  FSEL R25, -R18, 0.11223486810922622681, !P0 ;  /* 0x3de5db6512197808 */ /* 0x000fcc0004000100 */
[----:B--2---:R-:W-:-:S08]  /*08d0*/  DFMA R8, R20, R24, R8 ;  /* 0x000000181408722b */ /* 0x004fd00000000008 */
[----:B------:R-:W-:-:S08]  /*08e0*/  DFMA R8, R20, R8, R10 ;  /* 0x000000081408722b */ /* 0x000fd0000000000a */
[----:B---3--:R-:W-:-:S08]  /*08f0*/  DFMA R8, R20, R8, R12 ;  /* 0x000000081408722b */ /* 0x008fd0000000000c */
[----:B------:R-:W-:-:S08]  /*0900*/  DFMA R8, R20, R8, R14 ;  /* 0x000000081408722b */ /* 0x000fd0000000000e */
[C---:B----4-:R-:W-:Y:S02]  /*0910*/  DFMA R4, R20.reuse, R8, R4 ;  /* 0x000000081404722b */ /* 0x050fe40000000004 */
[----:B------:R-:W0:Y:S06]  /*0920*/  LDC.64 R8, c[0x0][0x3b0] ;  /* 0x0000ec00ff087b82 */ /* 0x000e2c0000000a00 */
[----:B------:R-:W-:-:S08]  /*0930*/  DFMA R4, R20, R4, R6 ;  /* 0x000000041404722b */ /* 0x000fd00000000006 */
[----:B------:R-:W-:Y:S02]  /*0940*/  DFMA R6, R4, R2, R2 ;  /* 0x000000020406722b */ /* 0x000fe40000000002 */
[----:B------:R-:W-:Y:S01]  /*0950*/  DFMA R4, R20, R4, 1 ;  /* 0x3ff000001404742b */ /* 0x000fe20000000004 */
[----:B-1----:R-:W-:Y:S01]  /*0960*/  F2F.F64.F32 R2, UR15 ;  /* 0x0000000f00027d10 */ /* 0x002fe20008201800 */
[----:B0-----:R-:W-:-:S08]  /*0970*/  FMUL R19, R19, R8 ;  /* 0x0000000813137220 */ /* 0x001fd00000400000 */
[----:B------:R-:W-:Y:S01]  /*0980*/  FSEL R14, R4, R6, !P0 ;  /* 0x00000006040e7208 */ /* 0x000fe20004000000 */
[----:B------:R-:W0:Y:S01]  /*0990*/  F2F.F64.F32 R10, R19 ;  /* 0x00000013000a7310 */ /* 0x000e220000201800 */
[----:B------:R-:W-:Y:S02]  /*09a0*/  FSEL R15, R5, R7, !P0 ;  /* 0x00000007050f7208 */ /* 0x000fe40004000000 */
[----:B------:R-:W-:-:S04]  /*09b0*/  LOP3.LUT P0, RZ, R0, 0x2, RZ, 0xc0, !PT ;  /* 0x0000000200ff7812 */ /* 0x000fc8000780c0ff */
[----:B------:R-:W-:Y:S01]  /*09c0*/  DADD R6, RZ, -R14 ;  /* 0x00000000ff067229 */ /* 0x000fe2000000080e */
[----:B------:R-:W1:Y:S01]  /*09d0*/  F2F.F64.F32 R4, UR13 ;  /* 0x0000000d00047d10 */ /* 0x000e620008201800 */
[----:B0-----:R-:W-:-:S08]  /*09e0*/  DFMA R12, R10, 0.5, R2 ;  /* 0x3fe000000a0c782b */ /* 0x001fd00000000002 */
[----:B------:R-:W-:Y:S02]  /*09f0*/  FSEL R10, R14, R6, !P0 ;  /* 0x000000060e0a7208 */ /* 0x000fe40004000000 */
[----:B------:R-:W-:-:S06]  /*0a00*/  FSEL R11, R15, R7, !P0 ;  /* 0x000000070f0b7208 */ /* 0x000fcc0004000000 */
[----:B-1----:R-:W-:-:S08]  /*0a10*/  DFMA R12, R4, -R12, R10 ;  /* 0x8000000c040c722b */ /* 0x002fd0000000000a */
[----:B------:R-:W-:-:S10]  /*0a20*/  DMUL R6, R16, R12 ;  /* 0x0000000c10067228 */ /* 0x000fd40000000000 */
[----:B------:R-:W0:Y:S02]  /*0a30*/  F2F.F32.F64 R7, R6 ;  /* 0x0000000600077310 */ /* 0x000e240000301000 */
[----:B0-----:R-:W-:-:S06]  /*0a40*/  FMUL R0, R7, R8 ;  /* 0x0000000807007220 */ /* 0x001fcc0000400000 */
[----:B------:R-:W0:Y:S02]  /*0a50*/  F2F.F64.F32 R12, R0 ;  /* 0x00000000000c7310 */ /* 0x000e240000201800 */
[----:B0-----:R-:W-:Y:S01]  /*0a60*/  DFMA R12, R12, 0.5, R2 ;  /* 0x3fe000000c0c782b */ /* 0x001fe20000000002 */
[----:B------:R-:W0:Y:S07]  /*0a70*/  LDC.64 R2, c[0x0][0x388] ;  /* 0x0000e200ff027b82 */ /* 0x000e2e0000000a00 */
[----:B------:R-:W-:Y:S01]  /*0a80*/  DFMA R12, R4, -R12, R10 ;  /* 0x8000000c040c722b */ /* 0x000fe2000000000a */
[----:B------:R-:W1:Y:S07]  /*0a90*/  LDC.64 R4, c[0x0][0x390] ;  /* 0x0000e400ff047b82 */ /* 0x000e6e0000000a00 */
[----:B------:R-:W-:Y:S01]  /*0aa0*/  DMUL R16, R16, R12 ;  /* 0x0000000c10107228 */ /* 0x000fe20000000000 */
[----:B------:R-:W-:-:S04]  /*0ab0*/  FADD R13, R8, UR14 ;  /* 0x0000000e080d7e21 */ /* 0x000fc80008000000 */
[----:B------:R-:W-:Y:S01]  /*0ac0*/  FMUL R13, R13, UR12 ;  /* 0x0000000c0d0d7c20 */ /* 0x000fe20008400000 */
[----:B------:R-:W2:Y:S03]  /*0ad0*/  F2F.F32.F64 R11, R16 ;  /* 0x00000010000b7310 */ /* 0x000ea60000301000 */
[----:B------:R-:W-:Y:S01]  /*0ae0*/  FMUL R6, R13, 0.63661974668502807617 ;  /* 0x3f22f9830d067820 */ /* 0x000fe20000400000 */
[----:B0-----:R-:W-:Y:S01]  /*0af0*/  IMAD.WIDE R2, R9, 0x4, R2 ;  /* 0x0000000409027825 */ /* 0x001fe200078e0202 */
[----:B------:R-:W-:-:S03]  /*0b00*/  FSETP.GE.AND P0, PT, |R13|, 105615, PT ;  /* 0x47ce47800d00780b */ /* 0x000fc60003f06200 */
[----:B------:R-:W0:Y:S01]  /*0b10*/  F2I.NTZ R10, R6 ;  /* 0x00000006000a7305 */ /* 0x000e220000203100 */
[----:B------:R3:W-:Y:S01]  /*0b20*/  STG.E desc[UR6][R2.64], R7 ;  /* 0x0000000702007986 */ /* 0x0007e2000c101906 */
[----:B-1----:R-:W-:-:S05]  /*0b30*/  IMAD.WIDE R4, R9, 0x4, R4 ;  /* 0x0000000409047825 */ /* 0x002fca00078e0204 */
[----:B--2---:R3:W-:Y:S01]  /*0b40*/  STG.E desc[UR6][R4.64], R11 ;  /* 0x0000000b04007986 */ /* 0x0047e2000c101906 */
[----:B0-----:R-:W-:-:S05]  /*0b50*/  I2FP.F32.S32 R0, R10 ;  /* 0x0000000a00007245 */ /* 0x001fca0000201400 */
[----:B------:R-:W-:-:S04]  /*0b60*/  FFMA R15, R0, -1.5707962512969970703, R13 ;  /* 0xbfc90fda000f7823 */ /* 0x000fc8000000000d */
[----:B------:R-:W-:-:S04]  /*0b70*/  FFMA R15, R0, -7.5497894158615963534e-08, R15 ;  /* 0xb3a22168000f7823 */ /* 0x000fc8000000000f */
[----:B------:R-:W-:Y:S01]  /*0b80*/  FFMA R0, R0, -5.3903029534742383927e-15, R15 ;  /* 0xa7c234c500007823 */ /* 0x000fe2000000000f */
[----:B---3--:R-:W-:Y:S06]  /*0b90*/  @!P0 BRA `(.L_x_9) ;  /* 0x0000000000dc8947 */ /* 0x008fec0003800000 */
        /* <DEDUP_REMOVED lines=11> */
.L_x_10:
        /* <DEDUP_REMOVED lines=33> */
[C---:B------:R-:W-:Y:S02]  /*0e60*/  LEA.HI R10, R0.reuse, R3, RZ, 0x1 ;  /* 0x00000003000a7211 */ /* 0x040fe400078f08ff */
[C---:B------:R-:W-:Y:S02]  /*0e70*/  LOP3.LUT R6, R5.reuse, R2, RZ, 0x3c, !PT ;  /* 0x0000000205067212 */ /* 0x040fe400078e3cff */
[----:B------:R-:W-:Y:S02]  /*0e80*/  LOP3.LUT R7, R5, R0, RZ, 0x3c, !PT ;  /* 0x0000000005077212 */ /* 0x000fe400078e3cff */
[----:B------:R-:W-:Y:S01]  /*0e90*/  LOP3.LUT R13, R0, R13, RZ, 0x3c, !PT ;  /* 0x0000000d000d7212 */ /* 0x000fe200078e3cff */
[----:B------:R-:W-:-:S03]  /*0ea0*/  IMAD.MOV R0, RZ, RZ, -R10 ;  /* 0x000000ffff007224 */ /* 0x000fc600078e0a0a */
[----:B------:R-:W0:Y:S01]  /*0eb0*/  I2F.F64.S64 R6, R6 ;  /* 0x0000000600067312 */ /* 0x000e220000301c00 */
[----:B------:R-:W-:Y:S01]  /*0ec0*/  ISETP.GE.AND P1, PT, R13, RZ, PT ;  /* 0x000000ff0d00720c */ /* 0x000fe20003f26270 */
[----:B------:R-:W-:Y:S01]  /*0ed0*/  @!P0 IMAD.MOV.U32 R10, RZ, RZ, R0 ;  /* 0x000000ffff0a8224 */ /* 0x000fe200078e0000 */
[----:B0-----:R-:W-:-:S10]  /*0ee0*/  DMUL R4, R6, UR4 ;  /* 0x0000000406047c28 */ /* 0x001fd40008000000 */
[----:B------:R-:W0:Y:S02]  /*0ef0*/  F2F.F32.F64 R4, R4 ;  /* 0x0000000400047310 */ /* 0x000e240000301000 */
[----:B0-----:R-:W-:-:S07]  /*0f00*/  FSEL R0, -R4, R4, !P1 ;  /* 0x0000000404007208 */ /* 0x001fce0004800100 */
.L_x_9:
[----:B------:R-:W-:Y:S02]  /*0f10*/  IMAD.MOV.U32 R2, RZ, RZ, 0x37cbac00 ;  /* 0x37cbac00ff027424 */ /* 0x000fe400078e00ff */
[----:B------:R-:W-:Y:S01]  /*0f20*/  FMUL R5, R0, R0 ;  /* 0x0000000000057220 */ /* 0x000fe20000400000 */
[C---:B------:R-:W-:Y:S01]  /*0f30*/  LOP3.LUT R3, R10.reuse, 0x1, RZ, 0xc0, !PT ;  /* 0x000000010a037812 */ /* 0x040fe200078ec0ff */
[----:B------:R-:W-:Y:S02]  /*0f40*/  IMAD.MOV.U32 R6, RZ, RZ, 0x3c0885e4 ;  /* 0x3c0885e4ff067424 */ /* 0x000fe400078e00ff */
[----:B------:R-:W-:Y:S01]  /*0f50*/  FFMA R11, R11, R8, UR15 ;  /* 0x0000000f0b0b7e23 */ /* 0x000fe20008000008 */
[----:B------:R-:W-:Y:S01]  /*0f60*/  FFMA R2, R5, R2, -0.0013887860113754868507 ;  /* 0xbab607ed05027423 */ /* 0x000fe20000000002 */
[----:B------:R-:W-:Y:S01]  /*0f70*/  ISETP.NE.U32.AND P0, PT, R3, 0x1, PT ;  /* 0x000000010300780c */ /* 0x000fe20003f05070 */
[----:B------:R-:W-:Y:S02]  /*0f80*/  IMAD.MOV.U32 R7, RZ, RZ, 0x3e2aaaa8 ;  /* 0x3e2aaaa8ff077424 */ /* 0x000fe400078e00ff */
[----:B------:R-:W-:Y:S01]  /*0f90*/  VIADD R10, R10, 0x1 ;  /* 0x000000010a0a7836 */ /* 0x000fe20000000000 */
[----:B------:R-:W-:-:S02]  /*0fa0*/  FSEL R4, R2, -0.00019574658654164522886, P0 ;  /* 0xb94d415302047808 */ /* 0x000fc40000000000 */
[----:B------:R-:W-:Y:S01]  /*0fb0*/  FSEL R6, R6, 0.041666727513074874878, !P0 ;  /* 0x3d2aaabb06067808 */ /* 0x000fe20004000000 */
[----:B------:R-:W0:Y:S01]  /*0fc0*/  LDC.64 R2, c[0x0][0x398] ;  /* 0x0000e600ff027b82 */ /* 0x000e220000000a00 */
[----:B------:R-:W-:Y:S02]  /*0fd0*/  FSEL R7, -R7, -0.4999999701976776123, !P0 ;  /* 0xbeffffff07077808 */ /* 0x000fe40004000100 */
[----:B------:R-:W-:Y:S01]  /*0fe0*/  LOP3.LUT P1, RZ, R10, 0x2, RZ, 0xc0, !PT ;  /* 0x000000020aff7812 */ /* 0x000fe2000782c0ff */
[----:B------:R-:W-:Y:S01]  /*0ff0*/  FFMA R4, R5, R4, R6 ;  /* 0x0000000405047223 */ /* 0x000fe20000000006 */
[----:B------:R-:W-:-:S03]  /*1000*/  FSEL R0, R0, 1, !P0 ;  /* 0x3f80000000007808 */ /* 0x000fc60004000000 */
[C---:B------:R-:W-:Y:S02]  /*1010*/  FFMA R4, R5.reuse, R4, R7 ;  /* 0x0000000405047223 */ /* 0x040fe40000000007 */
[----:B------:R-:W-:-:S04]  /*1020*/  FFMA R5, R5, R0, RZ ;  /* 0x0000000005057223 */ /* 0x000fc800000000ff */
[----:B------:R-:W-:-:S04]  /*1030*/  FFMA R0, R5, R4, R0 ;  /* 0x0000000405007223 */ /* 0x000fc80000000000 */
[----:B------:R-:W-:-:S04]  /*1040*/  @P1 FADD R0, RZ, -R0 ;  /* 0x80000000ff001221 */ /* 0x000fc80000000000 */
[----:B------:R-:W-:Y:S01]  /*1050*/  FFMA R11, -R11, UR13, R0 ;  /* 0x0000000d0b0b7c23 */ /* 0x000fe20008000100 */
[----:B0-----:R-:W-:-:S04]  /*1060*/  IMAD.WIDE R2, R9, 0x4, R2 ;  /* 0x0000000409027825 */ /* 0x001fc800078e0202 */
[----:B------:R-:W-:-:S05]  /*1070*/  FMUL R11, R11, R8 ;  /* 0x000000080b0b7220 */ /* 0x000fca0000400000 */
[----:B------:R-:W-:Y:S01]  /*1080*/  STG.E desc[UR6][R2.64], R11 ;  /* 0x0000000b02007986 */ /* 0x000fe2000c101906 */
[----:B------:R-:W-:Y:S05]  /*1090*/  EXIT ;  /* 0x000000000000794d */ /* 0x000fea0003800000 */
        .type           $_Z10calculateKPfS_S_S_fffffi$__internal_trig_reduction_slowpathd,@function
        .size           $_Z10calculateKPfS_S_S_fffffi$__internal_trig_reduction_slowpathd,(.L_x_17 - $_Z10calculateKPfS_S_S_fffffi$__internal_trig_reduction_slowpathd)
$_Z10calculateKPfS_S_S_fffffi$__internal_trig_reduction_slowpathd:
[--C-:B------:R-:W-:Y:S01]  /*10a0*/  SHF.R.U32.HI R0, RZ, 0x14, R21.reuse ;  /* 0x00000014ff007819 */ /* 0x100fe20000011615 */
[----:B------:R-:W-:Y:S02]  /*10b0*/  IMAD.MOV.U32 R12, RZ, RZ, R20 ;  /* 0x000000ffff0c7224 */ /* 0x000fe400078e0014 */
[----:B------:R-:W-:Y:S01]  /*10c0*/  IMAD.MOV.U32 R13, RZ, RZ, R21 ;  /* 0x000000ffff0d7224 */ /* 0x000fe200078e0015 */
[----:B------:R-:W-:Y:S01]  /*10d0*/  LOP3.LUT R2, R0, 0x7ff, RZ, 0xc0, !PT ;  /* 0x000007ff00027812 */ /* 0x000fe200078ec0ff */
[----:B------:R-:W-:-:S03]  /*10e0*/  IMAD.MOV.U32 R4, RZ, RZ, RZ ;  /* 0x000000ffff047224 */ /* 0x000fc600078e00ff */
[----:B------:R-:W-:-:S13]  /*10f0*/  ISETP.NE.AND P0, PT, R2, 0x7ff, PT ;  /* 0x000007ff0200780c */ /* 0x000fda0003f05270 */
[----:B------:R-:W-:Y:S05]  /*1100*/  @!P0 BRA `(.L_x_11) ;  /* 0x0000000800308947 */ /* 0x000fea0003800000 */
[----:B------:R-:W-:Y:S01]  /*1110*/  VIADD R2, R2, 0xfffffc00 ;  /* 0xfffffc0002027836 */ /* 0x000fe20000000000 */
[----:B------:R-:W-:Y:S01]  /*1120*/  CS2R R22, SRZ ;  /* 0x0000000000167805 */ /* 0x000fe2000001ff00 */
[----:B------:R-:W-:-:S03]  /*1130*/  VIADD R8, R1, 0x20 ;  /* 0x0000002001087836 */ /* 0x000fc60000000000 */
[----:B------:R-:W-:Y:S02]  /*1140*/  SHF.R.U32.HI R7, RZ, 0x6, R2 ;  /* 0x00000006ff077819 */ /* 0x000fe40000011602 */
[----:B------:R-:W-:Y:S02]  /*1150*/  ISETP.GE.U32.AND P0, PT, R2, 0x80, PT ;  /* 0x000000800200780c */ /* 0x000fe40003f06070 */
[C---:B------:R-:W-:Y:S02]  /*1160*/  IADD3 R6, PT, PT, -R7.reuse, 0x13, RZ ;  /* 0x0000001307067810 */ /* 0x040fe40007ffe1ff */
[----:B------:R-:W-:Y:S02]  /*1170*/  IADD3 R15, PT, PT, -R7, 0xf, RZ ;  /* 0x0000000f070f7810 */ /* 0x000fe40007ffe1ff */
[----:B------:R-:W-:-:S04]  /*1180*/  SEL R6, R6, 0x12, P0 ;  /* 0x0000001206067807 */ /* 0x000fc80000000000 */
[----:B------:R-:W-:-:S13]  /*1190*/  ISETP.GE.AND P0, PT, R15, R6, PT ;  /* 0x000000060f00720c */ /* 0x000fda0003f06270 */
[----:B------:R-:W-:Y:S05]  /*11a0*/  @P0 BRA `(.L_x_12) ;  /* 0x00000000008c0947 */ /* 0x000fea0003800000 */
[----:B------:R-:W0:Y:S01]  /*11b0*/  LDC.64 R2, c[0x4][0x8] ;  /* 0x01000200ff027b82 */ /* 0x000e220000000a00 */
[C---:B------:R-:W-:Y:S01]  /*11c0*/  SHF.L.U64.HI R11, R12.reuse, 0xb, R13 ;  /* 0x0000000b0c0b7819 */ /* 0x040fe2000001020d */
[----:B------:R-:W-:Y:S01]  /*11d0*/  IMAD.SHL.U32 R9, R12, 0x800, RZ ;  /* 0x000008000c097824 */ /* 0x000fe200078e00ff */
[----:B------:R-:W-:Y:S01]  /*11e0*/  IADD3 R12, PT, PT, RZ, -R7, -R6 ;  /* 0x80000007ff0c7210 */ /* 0x000fe20007ffe806 */
[----:B------:R-:W-:Y:S01]  /*11f0*/  IMAD.MOV.U32 R13, RZ, RZ, RZ ;  /* 0x000000ffff0d7224 */ /* 0x000fe200078e00ff */
[----:B------:R-:W-:Y:S02]  /*1200*/  CS2R R22, SRZ ;  /* 0x0000000000167805 */ /* 0x000fe4000001ff00 */
[----:B------:R-:W-:Y:S01]  /*1210*/  LOP3.LUT R11, R11, 0x80000000, RZ, 0xfc, !PT ;  /* 0x800000000b0b7812 */ /* 0x000fe200078efcff */
[----:B------:R-:W1:Y:S01]  /*1220*/  LDCU.64 UR4, c[0x0][0x358] ;  /* 0x00006b00ff0477ac */ /* 0x000e620008000a00 */
[----:B------:R-:W-:-:S05]  /*1230*/  NOP ;  /* 0x0000000000007918 */ /* 0x000fca0000000000 */
.L_x_13:
[----:B0-----:R-:W-:-:S06]  /*1240*/  IMAD.WIDE R4, R15, 0x8, R2 ;  /* 0x000000080f047825 */ /* 0x001fcc00078e0202 */
[----:B-1----:R-:W2:Y:S01]  /*1250*/  LDG.E.64.CONSTANT R4, desc[UR4][R4.64] ;  /* 0x0000000404047981 */ /* 0x002ea2000c1e9b00 */
[----:B------:R-:W-:Y:S02]  /*1260*/  VIADD R12, R12, 0x1 ;  /* 0x000000010c0c7836 */ /* 0x000fe40000000000 */
[----:B------:R-:W-:Y:S02]  /*1270*/  VIADD R15, R15, 0x1 ;  /* 0x000000010f0f7836 */ /* 0x000fe40000000000 */
[----:B--2---:R-:W-:-:S04]  /*1280*/  IMAD.WIDE.U32 R22, P2, R4, R9, R22 ;  /* 0x0000000904167225 */ /* 0x004fc80007840016 */
[----:B------:R-:W-:Y:S02]  /*1290*/  IMAD R25, R4, R11, RZ ;  /* 0x0000000b04197224 */ /* 0x000fe400078e02ff */
[CC--:B------:R-:W-:Y:S02]  /*12a0*/  IMAD R14, R5.reuse, R9.reuse, RZ ;  /* 0x00000009050e7224 */ /* 0x0c0fe400078e02ff */
[----:B------:R-:W-:Y:S01]  /*12b0*/  IMAD.HI.U32 R27, R5, R9, RZ ;  /* 0x00000009051b7227 */ /* 0x000fe200078e00ff */
[----:B------:R-:W-:-:S03]  /*12c0*/  IADD3 R23, P0, PT, R25, R23, RZ ;  /* 0x0000001719177210 */ /* 0x000fc60007f1e0ff */
[----:B------:R-:W-:Y:S01]  /*12d0*/  IMAD R25, R13, 0x8, R8 ;  /* 0x000000080d197824 */ /* 0x000fe200078e0208 */
[----:B------:R-:W-:Y:S01]  /*12e0*/  IADD3 R23, P1, PT, R14, R23, RZ ;  /* 0x000000170e177210 */ /* 0x000fe20007f3e0ff */
[----:B------:R-:W-:-:S04]  /*12f0*/  IMAD.HI.U32 R14, R4, R11, RZ ;  /* 0x0000000b040e7227 */ /* 0x000fc800078e00ff */
[----:B------:R-:W-:Y:S01]  /*1300*/  IMAD.X R4, RZ, RZ, R14, P2 ;  /* 0x000000ffff047224 */ /* 0x000fe200010e060e */
[----:B------:R0:W-:Y:S01]  /*1310*/  STL.64 [R25], R22 ;  /* 0x0000001619007387 */ /* 0x0001e20000100a00 */
[----:B------:R-:W-:-:S03]  /*1320*/  IMAD.HI.U32 R14, R5, R11, RZ ;  /* 0x0000000b050e7227 */ /* 0x000fc600078e00ff */
[----:B------:R-:W-:Y:S01]  /*1330*/  IADD3.X R4, P0, PT, R27, R4, RZ, P0, !PT ;  /* 0x000000041b047210 */ /* 0x000fe2000071e4ff */
[----:B------:R-:W-:Y:S02]  /*1340*/  IMAD R5, R5, R11, RZ ;  /* 0x0000000b05057224 */ /* 0x000fe400078e02ff */
[----:B------:R-:W-:-:S03]  /*1350*/  VIADD R13, R13, 0x1 ;  /* 0x000000010d0d7836 */ /* 0x000fc60000000000 */
[----:B------:R-:W-:Y:S01]  /*1360*/  IADD3.X R5, P1, PT, R5, R4, RZ, P1, !PT ;  /* 0x0000000405057210 */ /* 0x000fe20000f3e4ff */
[----:B------:R-:W-:Y:S01]  /*1370*/  IMAD.X R4, RZ, RZ, R14, P0 ;  /* 0x000000ffff047224 */ /* 0x000fe200000e060e */
[----:B------:R-:W-:-:S03]  /*1380*/  ISETP.NE.AND P0, PT, R12, -0xf, PT ;  /* 0xfffffff10c00780c */ /* 0x000fc60003f05270 */
[----:B------:R-:W-:Y:S02]  /*1390*/  IMAD.X R4, RZ, RZ, R4, P1 ;  /* 0x000000ffff047224 */ /* 0x000fe400008e0604 */
[----:B0-----:R-:W-:Y:S02]  /*13a0*/  IMAD.MOV.U32 R22, RZ, RZ, R5 ;  /* 0x000000ffff167224 */ /* 0x001fe400078e0005 */
[----:B------:R-:W-:-:S06]  /*13b0*/  IMAD.MOV.U32 R23, RZ, RZ, R4 ;  /* 0x000000ffff177224 */ /* 0x000fcc00078e0004 */
[----:B------:R-:W-:Y:S05]  /*13c0*/  @P0 BRA `(.L_x_13) ;  /* 0xfffffffc009c0947 */ /* 0x000fea000383ffff */
[----:B------:R-:W-:-:S07]  /*13d0*/  IMAD.MOV.U32 R15, RZ, RZ, R6 ;  /* 0x000000ffff0f7224 */ /* 0x000fce00078e0006 */
.L_x_12:
[----:B------:R-:W-:Y:S01]  /*13e0*/  LOP3.LUT P0, R25, R0, 0x3f, RZ, 0xc0, !PT ;  /* 0x0000003f00197812 */ /* 0x000fe2000780c0ff */
[----:B------:R-:W-:-:S04]  /*13f0*/  IMAD.IADD R27, R7, 0x1, R15 ;  /* 0x00000001071b7824 */ /* 0x000fc800078e020f */
[----:B------:R-:W-:-:S05]  /*1400*/  IMAD.U32 R27, R27, 0x8, R8 ;  /* 0x000000081b1b7824 */ /* 0x000fca00078e0008 */
[----:B------:R0:W-:Y:S04]  /*1410*/  STL.64 [R27+-0x78], R22 ;  /* 0xffff88161b007387 */ /* 0x0001e80000100a00 */
[----:B------:R-:W2:Y:S04]  /*1420*/  @P0 LDL.64 R8, [R1+0x28] ;  /* 0x0000280001080983 */ /* 0x000ea80000100a00 */
[----:B------:R-:W3:Y:S04]  /*1430*/  LDL.64 R2, [R1+0x30] ;  /* 0x0000300001027983 */ /* 0x000ee80000100a00 */
[----:B------:R-:W4:Y:S01]  /*1440*/  LDL.64 R4, [R1+0x38] ;  /* 0x0000380001047983 */ /* 0x000f220000100a00 */
[----:B------:R-:W-:-:S02]  /*1450*/  @P0 LOP3.LUT R0, R0, 0x3f, RZ, 0xc, !PT ;  /* 0x0000003f00000812 */ /* 0x000fc400078e0cff */
[--C-:B--2---:R-:W-:Y:S02]  /*1460*/  @P0 SHF.R.U64 R7, R8, 0x1, R9.reuse ;  /* 0x0000000108070819 */ /* 0x104fe40000001209 */
[----:B------:R-:W-:Y:S02]  /*1470*/  @P0 SHF.R.U32.HI R9, RZ, 0x1, R9 ;  /* 0x00000001ff090819 */ /* 0x000fe40000011609 */
[C---:B---3--:R-:W-:Y:S02]  /*1480*/  @P0 SHF.L.U32 R11, R2.reuse, R25, RZ ;  /* 0x00000019020b0219 */ /* 0x048fe400000006ff */
[----:B------:R-:W-:Y:S02]  /*1490*/  @P0 SHF.R.U64 R6, R7, R0, R9 ;  /* 0x0000000007060219 */ /* 0x000fe40000001209 */
[--C-:B------:R-:W-:Y:S02]  /*14a0*/  @P0 SHF.R.U32.HI R15, RZ, 0x1, R3.reuse ;  /* 0x00000001ff0f0819 */ /* 0x100fe40000011603 */
[----:B------:R-:W-:-:S02]  /*14b0*/  @P0 SHF.R.U64 R13, R2, 0x1, R3 ;  /* 0x00000001020d0819 */ /* 0x000fc40000001203 */
[-C--:B------:R-:W-:Y:S02]  /*14c0*/  @P0 SHF.L.U64.HI R8, R2, R25.reuse, R3 ;  /* 0x0000001902080219 */ /* 0x080fe40000010203 */
[----:B------:R-:W-:Y:S02]  /*14d0*/  @P0 SHF.R.U32.HI R7, RZ, R0, R9 ;  /* 0x00000000ff070219 */ /* 0x000fe40000011609 */
[----:B------:R-:W-:Y:S02]  /*14e0*/  @P0 LOP3.LUT R2, R11, R6, RZ, 0xfc, !PT ;  /* 0x000000060b020212 */ /* 0x000fe400078efcff */
[----:B----4-:R-:W-:Y:S02]  /*14f0*/  @P0 SHF.L.U32 R9, R4, R25, RZ ;  /* 0x0000001904090219 */ /* 0x010fe400000006ff */
[----:B------:R-:W-:Y:S02]  /*1500*/  @P0 SHF.R.U64 R12, R13, R0, R15 ;  /* 0x000000000d0c0219 */ /* 0x000fe4000000120f */
[----:B------:R-:W-:Y:S01]  /*1510*/  @P0 LOP3.LUT R3, R8, R7, RZ, 0xfc, !PT ;  /* 0x0000000708030212 */ /* 0x000fe200078efcff */
[----:B------:R-:W-:Y:S01]  /*1520*/  IMAD.SHL.U32 R8, R2, 0x4, RZ ;  /* 0x0000000402087824 */ /* 0x000fe200078e00ff */
[----:B------:R-:W-:-:S02]  /*1530*/  @P0 SHF.L.U64.HI R25, R4, R25, R5 ;  /* 0x0000001904190219 */ /* 0x000fc40000010205 */
[----:B------:R-:W-:Y:S02]  /*1540*/  @P0 LOP3.LUT R4, R9, R12, RZ, 0xfc, !PT ;  /* 0x0000000c09040212 */ /* 0x000fe400078efcff */
[----:B------:R-:W-:Y:S02]  /*1550*/  @P0 SHF.R.U32.HI R0, RZ, R0, R15 ;  /* 0x00000000ff000219 */ /* 0x000fe4000001160f */
[----:B------:R-:W-:Y:S02]  /*1560*/  SHF.L.U64.HI R9, R2, 0x2, R3 ;  /* 0x0000000202097819 */ /* 0x000fe40000010203 */
[----:B------:R-:W-:Y:S02]  /*1570*/  @P0 LOP3.LUT R5, R25, R0, RZ, 0xfc, !PT ;  /* 0x0000000019050212 */ /* 0x000fe400078efcff */
[----:B------:R-:W-:Y:S02]  /*1580*/  SHF.L.W.U32.HI R3, R3, 0x2, R4 ;  /* 0x0000000203037819 */ /* 0x000fe40000010e04 */
[----:B------:R-:W-:-:S02]  /*1590*/  IADD3 RZ, P0, PT, RZ, -R8, RZ ;  /* 0x80000008ffff7210 */ /* 0x000fc40007f1e0ff */
[----:B------:R-:W-:Y:S02]  /*15a0*/  LOP3.LUT R0, RZ, R9, RZ, 0x33, !PT ;  /* 0x00000009ff007212 */ /* 0x000fe400078e33ff */
[----:B------:R-:W-:Y:S02]  /*15b0*/  SHF.L.W.U32.HI R4, R4, 0x2, R5 ;  /* 0x0000000204047819 */ /* 0x000fe40000010e05 */
[----:B------:R-:W-:Y:S02]  /*15c0*/  LOP3.LUT R2, RZ, R3, RZ, 0x33, !PT ;  /* 0x00000003ff027212 */ /* 0x000fe400078e33ff */
[----:B------:R-:W-:Y:S02]  /*15d0*/  IADD3.X R6, P0, PT, RZ, R0, RZ, P0, !PT ;  /* 0x00000000ff067210 */ /* 0x000fe4000071e4ff */
[----:B------:R-:W-:Y:S02]  /*15e0*/  LOP3.LUT R7, RZ, R4, RZ, 0x33, !PT ;  /* 0x00000004ff077212 */ /* 0x000fe400078e33ff */
[----:B------:R-:W-:-:S02]  /*15f0*/  IADD3.X R0, P1, PT, RZ, R2, RZ, P0, !PT ;  /* 0x00000002ff007210 */ /* 0x000fc4000073e4ff */
[----:B------:R-:W-:-:S03]  /*1600*/  ISETP.GT.U32.AND P2, PT, R3, -0x1, PT ;  /* 0xffffffff0300780c */ /* 0x000fc60003f44070 */
[----:B------:R-:W-:Y:S01]  /*1610*/  IMAD.X R7, RZ, RZ, R7, P1 ;  /* 0x000000ffff077224 */ /* 0x000fe200008e0607 */
[----:B------:R-:W-:-:S04]  /*1620*/  ISETP.GT.AND.EX P0, PT, R4, -0x1, PT, P2 ;  /* 0xffffffff0400780c */ /* 0x000fc80003f04320 */
[----:B------:R-:W-:Y:S02]  /*1630*/  SEL R2, R4, R7, P0 ;  /* 0x0000000704027207 */ /* 0x000fe40000000000 */
[----:B------:R-:W-:Y:S02]  /*1640*/  SEL R13, R3, R0, P0 ;  /* 0x00000000030d7207 */ /* 0x000fe40000000000 */
[----:B------:R-:W-:Y:S02]  /*1650*/  ISETP.NE.U32.AND P1, PT, R2, RZ, PT ;  /* 0x000000ff0200720c */ /* 0x000fe40003f25070 */
[----:B------:R-:W-:Y:S02]  /*1660*/  SEL R9, R9, R6, P0 ;  /* 0x0000000609097207 */ /* 0x000fe40000000000 */
[----:B------:R-:W-:Y:S01]  /*1670*/  SEL R3, R13, R2, !P1 ;  /* 0x000000020d037207 */ /* 0x000fe20004800000 */
[----:B------:R-:W-:-:S05]  /*1680*/  @!P0 IMAD.MOV R8, RZ, RZ, -R8 ;  /* 0x000000ffff088224 */ /* 0x000fca00078e0a08 */
[----:B------:R-:W1:Y:S02]  /*1690*/  FLO.U32 R3, R3 ;  /* 0x0000000300037300 */ /* 0x000e6400000e0000 */
[C---:B-1----:R-:W-:Y:S02]  /*16a0*/  IADD3 R7, PT, PT, -R3.reuse, 0x1f, RZ ;  /* 0x0000001f03077810 */ /* 0x042fe40007ffe1ff */
[----:B------:R-:W-:-:S03]  /*16b0*/  IADD3 R0, PT, PT, -R3, 0x3f, RZ ;  /* 0x0000003f03007810 */ /* 0x000fc60007ffe1ff */
[----:B------:R-:W-:-:S05]  /*16c0*/  @P1 IMAD.MOV R0, RZ, RZ, R7 ;  /* 0x000000ffff001224 */ /* 0x000fca00078e0207 */
[----:B------:R-:W-:-:S13]  /*16d0*/  ISETP.NE.AND P1, PT, R0, RZ, PT ;  /* 0x000000ff0000720c */ /* 0x000fda0003f25270 */
[----:B0-----:R-:W-:Y:S05]  /*16e0*/  @!P1 BRA `(.L_x_14) ;  /* 0x0000000000289947 */ /* 0x001fea0003800000 */
[--C-:B------:R-:W-:Y:S02]  /*16f0*/  SHF.R.U64 R7, R8, 0x1, R9.reuse ;  /* 0x0000000108077819 */ /* 0x100fe40000001209 */
[C---:B------:R-:W-:Y:S02]  /*1700*/  LOP3.LUT R3, R0.reuse, 0x3f, RZ, 0xc0, !PT ;  /* 0x0000003f00037812 */ /* 0x040fe400078ec0ff */
[----:B------:R-:W-:Y:S02]  /*1710*/  SHF.R.U32.HI R9, RZ, 0x1, R9 ;  /* 0x00000001ff097819 */ /* 0x000fe40000011609 */
[----:B------:R-:W-:Y:S02]  /*1720*/  LOP3.LUT R6, R0, 0x3f, RZ, 0xc, !PT ;  /* 0x0000003f00067812 */ /* 0x000fe400078e0cff */
[CC--:B------:R-:W-:Y:S02]  /*1730*/  SHF.L.U64.HI R11, R13.reuse, R3.reuse, R2 ;  /* 0x000000030d0b7219 */ /* 0x0c0fe40000010202 */
[----:B------:R-:W-:-:S02]  /*1740*/  SHF.L.U32 R3, R13, R3, RZ ;  /* 0x000000030d037219 */ /* 0x000fc400000006ff */
[-CC-:B------:R-:W-:Y:S02]  /*1750*/  SHF.R.U64 R2, R7, R6.reuse, R9.reuse ;  /* 0x0000000607027219 */ /* 0x180fe40000001209 */
[----:B------:R-:W-:Y:S02]  /*1760*/  SHF.R.U32.HI R6, RZ, R6, R9 ;  /* 0x00000006ff067219 */ /* 0x000fe40000011609 */
[----:B------:R-:W-:Y:S02]  /*1770*/  LOP3.LUT R13, R3, R2, RZ, 0xfc, !PT ;  /* 0x00000002030d7212 */ /* 0x000fe400078efcff */
[----:B------:R-:W-:-:S07]  /*1780*/  LOP3.LUT R2, R11, R6, RZ, 0xfc, !PT ;  /* 0x000000060b027212 */ /* 0x000fce00078efcff */
.L_x_14:
[----:B------:R-:W-:Y:S01]  /*1790*/  IMAD.WIDE.U32 R8, R13, 0x2168c235, RZ ;  /* 0x2168c2350d087825 */ /* 0x000fe200078e00ff */
[----:B------:R-:W-:-:S03]  /*17a0*/  SHF.R.U32.HI R5, RZ, 0x1e, R5 ;  /* 0x0000001eff057819 */ /* 0x000fc60000011605 */
[----:B------:R-:W-:Y:S01]  /*17b0*/  IMAD.MOV.U32 R6, RZ, RZ, R9 ;  /* 0x000000ffff067224 */ /* 0x000fe200078e0009 */
[----:B------:R-:W-:Y:S01]  /*17c0*/  IADD3 RZ, P1, PT, R8, R8, RZ ;  /* 0x0000000808ff7210 */ /* 0x000fe20007f3e0ff */
[----:B------:R-:W-:Y:S01]  /*17d0*/  IMAD.MOV.U32 R7, RZ, RZ, RZ ;  /* 0x000000ffff077224 */ /* 0x000fe200078e00ff */
[----:B------:R-:W-:Y:S01]  /*17e0*/  LEA.HI R4, R4, R5, RZ, 0x1 ;  /* 0x0000000504047211 */ /* 0x000fe200078f08ff */
[----:B------:R-:W-:-:S04]  /*17f0*/  IMAD.HI.U32 R3, R2, -0x36f0255e, RZ ;  /* 0xc90fdaa202037827 */ /* 0x000fc800078e00ff */
[----:B------:R-:W-:-:S04]  /*1800*/  IMAD.WIDE.U32 R6, R13, -0x36f0255e, R6 ;  /* 0xc90fdaa20d067825 */ /* 0x000fc800078e0006 */
[C---:B------:R-:W-:Y:S02]  /*1810*/  IMAD R9, R2.reuse, -0x36f0255e, RZ ;  /* 0xc90fdaa202097824 */ /* 0x040fe400078e02ff */
[----:B------:R-:W-:-:S04]  /*1820*/  IMAD.WIDE.U32 R6, P2, R2, 0x2168c235, R6 ;  /* 0x2168c23502067825 */ /* 0x000fc80007840006 */
[----:B------:R-:W-:Y:S01]  /*1830*/  IMAD.X R2, RZ, RZ, R3, P2 ;  /* 0x000000ffff027224 */ /* 0x000fe200010e0603 */
[----:B------:R-:W-:Y:S02]  /*1840*/  IADD3 R3, P2, PT, R9, R7, RZ ;  /* 0x0000000709037210 */ /* 0x000fe40007f5e0ff */
[----:B------:R-:W-:Y:S02]  /*1850*/  IADD3.X RZ, P1, PT, R6, R6, RZ, P1, !PT ;  /* 0x0000000606ff7210 */ /* 0x000fe40000f3e4ff */
[C---:B------:R-:W-:Y:S01]  /*1860*/  ISETP.GT.U32.AND P3, PT, R3.reuse, RZ, PT ;  /* 0x000000ff0300720c */ /* 0x040fe20003f64070 */
[----:B------:R-:W-:Y:S01]  /*1870*/  IMAD.X R2, RZ, RZ, R2, P2 ;  /* 0x000000ffff027224 */ /* 0x000fe200010e0602 */
[----:B------:R-:W-:-:S04]  /*1880*/  IADD3.X R6, P2, PT, R3, R3, RZ, P1, !PT ;  /* 0x0000000303067210 */ /* 0x000fc80000f5e4ff */
[C---:B------:R-:W-:Y:S01]  /*1890*/  ISETP.GT.AND.EX P1, PT, R2.reuse, RZ, PT, P3 ;  /* 0x000000ff0200720c */ /* 0x040fe20003f24330 */
[----:B------:R-:W-:-:S03]  /*18a0*/  IMAD.X R7, R2, 0x1, R2, P2 ;  /* 0x0000000102077824 */ /* 0x000fc600010e0602 */
[----:B------:R-:W-:Y:S02]  /*18b0*/  SEL R6, R6, R3, P1 ;  /* 0x0000000306067207 */ /* 0x000fe40000800000 */
[----:B------:R-:W-:Y:S02]  /*18c0*/  SEL R3, R7, R2, P1 ;  /* 0x0000000207037207 */ /* 0x000fe40000800000 */
[----:B------:R-:W-:Y:S02]  /*18d0*/  IADD3 R12, P2, PT, R6, 0x1, RZ ;  /* 0x00000001060c7810 */ /* 0x000fe40007f5e0ff */
[----:B------:R-:W-:Y:S02]  /*18e0*/  SEL R7, RZ, 0xffffffff, !P1 ;  /* 0xffffffffff077807 */ /* 0x000fe40004800000 */
[----:B------:R-:W-:Y:S01]  /*18f0*/  LOP3.LUT P1, R21, R21, 0x80000000, RZ, 0xc0, !PT ;  /* 0x8000000015157812 */ /* 0x000fe2000782c0ff */
[----:B------:R-:W-:Y:S02]  /*1900*/  IMAD.X R3, RZ, RZ, R3, P2 ;  /* 0x000000ffff037224 */ /* 0x000fe400010e0603 */
[----:B------:R-:W-:Y:S01]  /*1910*/  IMAD.IADD R0, R7, 0x1, -R0 ;  /* 0x0000000107007824 */ /* 0x000fe200078e0a00 */
[----:B------:R-:W-:-:S02]  /*1920*/  @!P0 LOP3.LUT R21, R21, 0x80000000, RZ, 0x3c, !PT ;  /* 0x8000000015158812 */ /* 0x000fc400078e3cff */
[----:B------:R-:W-:Y:S01]  /*1930*/  SHF.R.U64 R12, R12, 0xa, R3 ;  /* 0x0000000a0c0c7819 */ /* 0x000fe20000001203 */
[----:B------:R-:W-:-:S03]  /*1940*/  IMAD.SHL.U32 R0, R0, 0x100000, RZ ;  /* 0x0010000000007824 */ /* 0x000fc600078e00ff */
[----:B------:R-:W-:-:S03]  /*1950*/  IADD3 R12, P2, PT, R12, 0x1, RZ ;  /* 0x000000010c0c7810 */ /* 0x000fc60007f5e0ff */
[----:B------:R-:W-:Y:S01]  /*1960*/  @P1 IMAD.MOV R4, RZ, RZ, -R4 ;  /* 0x000000ffff041224 */ /* 0x000fe200078e0a04 */
[----:B------:R-:W-:-:S04]  /*1970*/  LEA.HI.X R3, R3, RZ, RZ, 0x16, P2 ;  /* 0x000000ff03037211 */ /* 0x000fc800010fb4ff */
[--C-:B------:R-:W-:Y:S02]  /*1980*/  SHF.R.U64 R12, R12, 0x1, R3.reuse ;  /* 0x000000010c0c7819 */ /* 0x100fe40000001203 */
[----:B------:R-:W-:Y:S02]  /*1990*/  SHF.R.U32.HI R3, RZ, 0x1, R3 ;  /* 0x00000001ff037819 */ /* 0x000fe40000011603 */
[----:B------:R-:W-:-:S04]  /*19a0*/  IADD3 R12, P2, P3, RZ, RZ, R12 ;  /* 0x000000ffff0c7210 */ /* 0x000fc80007b5e00c */
[----:B------:R-:W-:-:S04]  /*19b0*/  IADD3.X R0, PT, PT, R0, 0x3fe00000, R3, P2, P3 ;  /* 0x3fe0000000007810 */ /* 0x000fc800017e6403 */
[----:B------:R-:W-:-:S07]  /*19c0*/  LOP3.LUT R13, R0, R21, RZ, 0xfc, !PT ;  /* 0x00000015000d7212 */ /* 0x000fce00078efcff */
.L_x_11:
[----:B------:R-:W-:Y:S02]  /*19d0*/  IMAD.MOV.U32 R11, RZ, RZ, 0x0 ;  /* 0x00000000ff0b7424 */ /* 0x000fe400078e00ff */
[----:B------:R-:W-:Y:S02]  /*19e0*/  IMAD.MOV.U32 R0, RZ, RZ, R4 ;  /* 0x000000ffff007224 */ /* 0x000fe400078e0004 */
[----:B------:R-:W-:Y:S05]  /*19f0*/  RET.REL.NODEC R10 `(_Z10calculateKPfS_S_S_fffffi) ;  /* 0xffffffe40a807950 */ /* 0x000fea0003c3ffff */
.L_x_15:
        /* <DEDUP_REMOVED lines=16> */
.L_x_17:


//--------------------- .nv.global.init           --------------------------
	.section	.nv.global.init,"aw",@progbits
	.align	16
.nv.global.init:
	.type		__cudart_sin_cos_coeffs,@object
	.size		__cudart_sin_cos_coeffs,(__cudart_i2opi_d - __cudart_sin_cos_coeffs)
__cudart_sin_cos_coeffs:
        /*0000*/ 	.byte	0x46, 0xd2, 0xb0, 0x2c, 0xf1, 0xe5, 0x5a, 0xbe, 0x92, 0xe3, 0xac, 0x69, 0xe3, 0x1d, 0xc7, 0x3e
        /*0010*/ 	.byte	0xa1, 0x62, 0xdb, 0x19, 0xa0, 0x01, 0x2a, 0xbf, 0x18, 0x08, 0x11, 0x11, 0x11, 0x11, 0x81, 0x3f
        /*0020*/ 	.byte	0x54, 0x55, 0x55, 0x55, 0x55, 0x55, 0xc5, 0xbf, 0x00, 0x00, 0x00, 0x00, 0x00, 0x00, 0x00, 0x00
        /*0030*/ 	.byte	0x00, 0x00, 0x00, 0x00, 0x00, 0x00, 0x00, 0x00, 0x64, 0x81, 0xfd, 0x20, 0x83, 0xff, 0xa8, 0xbd
        /*0040*/ 	.byte	0x28, 0x85, 0xef, 0xc1, 0xa7, 0xee, 0x21, 0x3e, 0xd9, 0xe6, 0x06, 0x8e, 0x4f, 0x7e, 0x92, 0xbe
        /*0050*/ 	.byte	0xe9, 0xbc, 0xdd, 0x19, 0xa0, 0x01, 0xfa, 0x3e, 0x47, 0x5d, 0xc1, 0x16, 0x6c, 0xc1, 0x56, 0xbf
        /*0060*/ 	.byte	0x51, 0x55, 0x55, 0x55, 0x55, 0x55, 0xa5, 0x3f, 0x00, 0x00, 0x00, 0x00, 0x00, 0x00, 0xe0, 0xbf
        /*0070*/ 	.byte	0x00, 0x00, 0x00, 0x00, 0x00, 0x00, 0xf0, 0x3f, 0x00, 0x00, 0x00, 0x00, 0x00, 0x00, 0x00, 0x00
	.type		__cudart_i2opi_d,@object
	.size		__cudart_i2opi_d,(__cudart_i2opi_f - __cudart_i2opi_d)
__cudart_i2opi_d:
        /* <DEDUP_REMOVED lines=9> */
	.type		__cudart_i2opi_f,@object
	.size		__cudart_i2opi_f,(.L_0 - __cudart_i2opi_f)
__cudart_i2opi_f:
        /*0110*/ 	.byte	0x41, 0x90, 0x43, 0x3c, 0x99, 0x95, 0x62, 0xdb, 0xc0, 0xdd, 0x34, 0xf5, 0xd1, 0x57, 0x27, 0xfc
        /*0120*/ 	.byte	0x29, 0x15, 0x44, 0x4e, 0x6e, 0x83, 0xf9, 0xa2
.L_0:


//--------------------- .nv.shared.reserved.0     --------------------------
	.section	.nv.shared.reserved.0,"aw",@nobits
	.weak		__nv_reservedSMEM_offset_0_alias
	.size		__nv_reservedSMEM_offset_0_alias, 0, 64
	.other		__nv_reservedSMEM_offset_0_alias,@"STO_CUDA_RESERVED_SHARED STV_DEFAULT"
__nv_reservedSMEM_offset_0_alias:
	.zero		0
	.zero		64


//--------------------- .nv.constant0._Z12calculateRezPfS_S_S_S_fi --------------------------
	.section	.nv.constant0._Z12calculateRezPfS_S_S_S_fi,"a",@progbits
	.sectionflags	@""
	.align	4
.nv.constant0._Z12calculateRezPfS_S_S_S_fi:
	.zero		944


//--------------------- .nv.constant0._Z10calculateKPfS_S_S_fffffi --------------------------
	.section	.nv.constant0._Z10calculateKPfS_S_S_fffffi,"a",@progbits
	.sectionflags	@""
	.align	4
.nv.constant0._Z10calculateKPfS_S_S_fffffi:
	.zero		952


//--------------------- SYMBOLS --------------------------

	.type		.nv.reservedSmem.offset0,@object
	.size		.nv.reservedSmem.offset0,0x4
